	.target	sm_100a

	.elftype	@"ET_EXEC"


//--------------------- .note.nv.tkinfo           --------------------------
	.section	.note.nv.tkinfo,"",@"SHT_NOTE"
	.sectionflags	@"SHF_NOTE_NV_TKINFO"
	.tkinfo
        /*0018*/ 	.word	0x00000002
        /*0030*/ 	.string	""
        /*0030*/ 	.string	"ptxas"
        /*0030*/ 	.string	"Cuda compilation tools, release 13.0, V13.0.88"
        /*0030*/ 	.string	"Build cuda_13.0.r13.0/compiler.36424714_0"
        /*0030*/ 	.string	"-arch sm_100a -m 64 "



//--------------------- .note.nv.cuinfo           --------------------------
	.section	.note.nv.cuinfo,"",@"SHT_NOTE"
	.sectionflags	@"SHF_NOTE_NV_CUINFO"
        /*0018*/ 	.short	0x0002
        /*001a*/ 	.short	0x0064
        /*001c*/ 	.short	0x0082
	.zero		2


//--------------------- .nv.info                  --------------------------
	.section	.nv.info,"",@"SHT_CUDA_INFO"
	.align	4


	//----- nvinfo : EIATTR_REGCOUNT
	.align		4
        /*0000*/ 	.byte	0x04, 0x2f
        /*0002*/ 	.short	(.L_19 - .L_18)
	.align		4
.L_18:
        /*0004*/ 	.word	index@(_ZN7cutlass13device_kernelINS_4gemm6kernel13GemmUniversalIN4cute5tupleIJiiiiEEENS1_10collective13CollectiveMmaINS1_35MainloopSm100TmaUmmaWarpSpecializedILi17ELi2ELi4ENS5_IJNS4_1CILi1EEESB_SB_EEEEENS5_IJNSA_ILi64EEENSA_ILi128EEESE_EEEaNS5_IJSB_llEEEaNS5_IJlSB_lEEENS4_8TiledMMAINS4_8MMA_AtomIJNS4_15SM100_MMA_S8_SSIaaiLi64ELi128ELNS4_4UMMA5MajorE1ELSN_0ELNSM_8SaturateE0EEEEEENS4_6LayoutISC_NS5_IJNSA_ILi0EEESS_SS_EEEEENS5_IJNS4_10UnderscoreESV_SV_EEEEENS4_13SM90_TMA_LOADENS4_14ComposedLayoutINS4_7SwizzleILi2ELi4ELi3EEENS4_18smem_ptr_flag_bitsILi8EEENSR_INS5_IJSE_NSA_ILi8EEEEEENS5_IJSB_SE_EEEEEEEvNS4_8identityESY_NSZ_IS11_S13_NSR_INS5_IJS14_SE_EEENS5_IJSE_SB_EEEEEEEvS19_EENS_8epilogue10collective18CollectiveEpilogueINS1F_23Sm100TmaWarpSpecializedILi2ELi2ELi32ELb0ELb0EEEJSG_NS5_IJNSR_ISE_SB_EES1K_EEEaSI_aSI_NS1F_6fusion15FusionCallbacksIS1J_NS1M_17LinearCombinationIaiaiLNS_15FloatRoundStyleE2EEESG_S1L_JEEENS4_5SM1004TMEM4LOAD26SM100_TMEM_LOAD_16dp32b32xESY_S1D_NS4_39AutoVectorizingCopyWithAssumedAlignmentILi128EEENS4_14SM90_TMA_STOREES1D_S1X_S1X_EEEvvEEEEvNT_6ParamsE)
        /*0008*/ 	.word	0x0000007a


	//----- nvinfo : EIATTR_FRAME_SIZE
	.align		4
.L_19:
        /*000c*/ 	.byte	0x04, 0x11
        /*000e*/ 	.short	(.L_21 - .L_20)
	.align		4
.L_20:
        /*0010*/ 	.word	index@($__internal_2_$__cuda_sm10x_tcgen05_guardrail_trap_unallocated_columns_being_dealloced)
        /*0014*/ 	.word	0x00000000


	//----- nvinfo : EIATTR_FRAME_SIZE
	.align		4
.L_21:
        /*0018*/ 	.byte	0x04, 0x11
        /*001a*/ 	.short	(.L_23 - .L_22)
	.align		4
.L_22:
        /*001c*/ 	.word	index@($__internal_1_$__cuda_sm10x_tcgen05_guardrail_trap_phase_invalid_during_alloc)
        /*0020*/ 	.word	0x00000000


	//----- nvinfo : EIATTR_FRAME_SIZE
	.align		4
.L_23:
        /*0024*/ 	.byte	0x04, 0x11
        /*0026*/ 	.short	(.L_25 - .L_24)
	.align		4
.L_24:
        /*0028*/ 	.word	index@($__internal_0_$__cuda_sm10x_tcgen05_guardrail_trap_col_being_dealloced_not_returned_by_alloc)
        /*002c*/ 	.word	0x00000000


	//----- nvinfo : EIATTR_FRAME_SIZE
	.align		4
.L_25:
        /*0030*/ 	.byte	0x04, 0x11
        /*0032*/ 	.short	(.L_27 - .L_26)
	.align		4
.L_26:
        /*0034*/ 	.word	index@(_ZN7cutlass13device_kernelINS_4gemm6kernel13GemmUniversalIN4cute5tupleIJiiiiEEENS1_10collective13CollectiveMmaINS1_35MainloopSm100TmaUmmaWarpSpecializedILi17ELi2ELi4ENS5_IJNS4_1CILi1EEESB_SB_EEEEENS5_IJNSA_ILi64EEENSA_ILi128EEESE_EEEaNS5_IJSB_llEEEaNS5_IJlSB_lEEENS4_8TiledMMAINS4_8MMA_AtomIJNS4_15SM100_MMA_S8_SSIaaiLi64ELi128ELNS4_4UMMA5MajorE1ELSN_0ELNSM_8SaturateE0EEEEEENS4_6LayoutISC_NS5_IJNSA_ILi0EEESS_SS_EEEEENS5_IJNS4_10UnderscoreESV_SV_EEEEENS4_13SM90_TMA_LOADENS4_14ComposedLayoutINS4_7SwizzleILi2ELi4ELi3EEENS4_18smem_ptr_flag_bitsILi8EEENSR_INS5_IJSE_NSA_ILi8EEEEEENS5_IJSB_SE_EEEEEEEvNS4_8identityESY_NSZ_IS11_S13_NSR_INS5_IJS14_SE_EEENS5_IJSE_SB_EEEEEEEvS19_EENS_8epilogue10collective18CollectiveEpilogueINS1F_23Sm100TmaWarpSpecializedILi2ELi2ELi32ELb0ELb0EEEJSG_NS5_IJNSR_ISE_SB_EES1K_EEEaSI_aSI_NS1F_6fusion15FusionCallbacksIS1J_NS1M_17LinearCombinationIaiaiLNS_15FloatRoundStyleE2EEESG_S1L_JEEENS4_5SM1004TMEM4LOAD26SM100_TMEM_LOAD_16dp32b32xESY_S1D_NS4_39AutoVectorizingCopyWithAssumedAlignmentILi128EEENS4_14SM90_TMA_STOREES1D_S1X_S1X_EEEvvEEEEvNT_6ParamsE)
        /*0038*/ 	.word	0x00000000


	//----- nvinfo : EIATTR_MIN_STACK_SIZE
	.align		4
.L_27:
        /*003c*/ 	.byte	0x04, 0x12
        /*003e*/ 	.short	(.L_29 - .L_28)
	.align		4
.L_28:
        /*0040*/ 	.word	index@(_ZN7cutlass13device_kernelINS_4gemm6kernel13GemmUniversalIN4cute5tupleIJiiiiEEENS1_10collective13CollectiveMmaINS1_35MainloopSm100TmaUmmaWarpSpecializedILi17ELi2ELi4ENS5_IJNS4_1CILi1EEESB_SB_EEEEENS5_IJNSA_ILi64EEENSA_ILi128EEESE_EEEaNS5_IJSB_llEEEaNS5_IJlSB_lEEENS4_8TiledMMAINS4_8MMA_AtomIJNS4_15SM100_MMA_S8_SSIaaiLi64ELi128ELNS4_4UMMA5MajorE1ELSN_0ELNSM_8SaturateE0EEEEEENS4_6LayoutISC_NS5_IJNSA_ILi0EEESS_SS_EEEEENS5_IJNS4_10UnderscoreESV_SV_EEEEENS4_13SM90_TMA_LOADENS4_14ComposedLayoutINS4_7SwizzleILi2ELi4ELi3EEENS4_18smem_ptr_flag_bitsILi8EEENSR_INS5_IJSE_NSA_ILi8EEEEEENS5_IJSB_SE_EEEEEEEvNS4_8identityESY_NSZ_IS11_S13_NSR_INS5_IJS14_SE_EEENS5_IJSE_SB_EEEEEEEvS19_EENS_8epilogue10collective18CollectiveEpilogueINS1F_23Sm100TmaWarpSpecializedILi2ELi2ELi32ELb0ELb0EEEJSG_NS5_IJNSR_ISE_SB_EES1K_EEEaSI_aSI_NS1F_6fusion15FusionCallbacksIS1J_NS1M_17LinearCombinationIaiaiLNS_15FloatRoundStyleE2EEESG_S1L_JEEENS4_5SM1004TMEM4LOAD26SM100_TMEM_LOAD_16dp32b32xESY_S1D_NS4_39AutoVectorizingCopyWithAssumedAlignmentILi128EEENS4_14SM90_TMA_STOREES1D_S1X_S1X_EEEvvEEEEvNT_6ParamsE)
        /*0044*/ 	.word	0x00000000
.L_29:


//--------------------- .nv.compat                --------------------------
	.section	.nv.compat,"",@"SHT_CUDA_COMPAT_INFO"
	.align	4
        /*0000*/ 	.byte	0x02, 0x09, 0x01, 0x00, 0x02, 0x02, 0x03, 0x00, 0x02, 0x05, 0x06, 0x00, 0x03, 0x07, 0x01, 0x01
        /*0010*/ 	.byte	0x02, 0x03, 0x01, 0x00, 0x02, 0x06, 0x01, 0x00, 0x04, 0x0b, 0x08, 0x00, 0x01, 0x00, 0x00, 0x00
        /*0020*/ 	.byte	0x00, 0x00, 0x00, 0x00


//--------------------- .nv.info._ZN7cutlass13device_kernelINS_4gemm6kernel13GemmUniversalIN4cute5tupleIJiiiiEEENS1_10collective13CollectiveMmaINS1_35MainloopSm100TmaUmmaWarpSpecializedILi17ELi2ELi4ENS5_IJNS4_1CILi1EEESB_SB_EEEEENS5_IJNSA_ILi64EEENSA_ILi128EEESE_EEEaNS5_IJSB_llEEEaNS5_IJlSB_lEEENS4_8TiledMMAINS4_8MMA_AtomIJNS4_15SM100_MMA_S8_SSIaaiLi64ELi128ELNS4_4UMMA5MajorE1ELSN_0ELNSM_8SaturateE0EEEEEENS4_6LayoutISC_NS5_IJNSA_ILi0EEESS_SS_EEEEENS5_IJNS4_10UnderscoreESV_SV_EEEEENS4_13SM90_TMA_LOADENS4_14ComposedLayoutINS4_7SwizzleILi2ELi4ELi3EEENS4_18smem_ptr_flag_bitsILi8EEENSR_INS5_IJSE_NSA_ILi8EEEEEENS5_IJSB_SE_EEEEEEEvNS4_8identityESY_NSZ_IS11_S13_NSR_INS5_IJS14_SE_EEENS5_IJSE_SB_EEEEEEEvS19_EENS_8epilogue10collective18CollectiveEpilogueINS1F_23Sm100TmaWarpSpecializedILi2ELi2ELi32ELb0ELb0EEEJSG_NS5_IJNSR_ISE_SB_EES1K_EEEaSI_aSI_NS1F_6fusion15FusionCallbacksIS1J_NS1M_17LinearCombinationIaiaiLNS_15FloatRoundStyleE2EEESG_S1L_JEEENS4_5SM1004TMEM4LOAD26SM100_TMEM_LOAD_16dp32b32xESY_S1D_NS4_39AutoVectorizingCopyWithAssumedAlignmentILi128EEENS4_14SM90_TMA_STOREES1D_S1X_S1X_EEEvvEEEEvNT_6ParamsE --------------------------
	.section	.nv.info._ZN7cutlass13device_kernelINS_4gemm6kernel13GemmUniversalIN4cute5tupleIJiiiiEEENS1_10collective13CollectiveMmaINS1_35MainloopSm100TmaUmmaWarpSpecializedILi17ELi2ELi4ENS5_IJNS4_1CILi1EEESB_SB_EEEEENS5_IJNSA_ILi64EEENSA_ILi128EEESE_EEEaNS5_IJSB_llEEEaNS5_IJlSB_lEEENS4_8TiledMMAINS4_8MMA_AtomIJNS4_15SM100_MMA_S8_SSIaaiLi64ELi128ELNS4_4UMMA5MajorE1ELSN_0ELNSM_8SaturateE0EEEEEENS4_6LayoutISC_NS5_IJNSA_ILi0EEESS_SS_EEEEENS5_IJNS4_10UnderscoreESV_SV_EEEEENS4_13SM90_TMA_LOADENS4_14ComposedLayoutINS4_7SwizzleILi2ELi4ELi3EEENS4_18smem_ptr_flag_bitsILi8EEENSR_INS5_IJSE_NSA_ILi8EEEEEENS5_IJSB_SE_EEEEEEEvNS4_8identityESY_NSZ_IS11_S13_NSR_INS5_IJS14_SE_EEENS5_IJSE_SB_EEEEEEEvS19_EENS_8epilogue10collective18CollectiveEpilogueINS1F_23Sm100TmaWarpSpecializedILi2ELi2ELi32ELb0ELb0EEEJSG_NS5_IJNSR_ISE_SB_EES1K_EEEaSI_aSI_NS1F_6fusion15FusionCallbacksIS1J_NS1M_17LinearCombinationIaiaiLNS_15FloatRoundStyleE2EEESG_S1L_JEEENS4_5SM1004TMEM4LOAD26SM100_TMEM_LOAD_16dp32b32xESY_S1D_NS4_39AutoVectorizingCopyWithAssumedAlignmentILi128EEENS4_14SM90_TMA_STOREES1D_S1X_S1X_EEEvvEEEEvNT_6ParamsE,"",@"SHT_CUDA_INFO"
	.sectionflags	@""
	.align	4


	//----- nvinfo : EIATTR_CUDA_API_VERSION
	.align		4
        /*0000*/ 	.byte	0x04, 0x37
        /*0002*/ 	.short	(.L_31 - .L_30)
.L_30:
        /*0004*/ 	.word	0x00000082


	//----- nvinfo : EIATTR_KPARAM_INFO
	.align		4
.L_31:
        /*0008*/ 	.byte	0x04, 0x17
        /*000a*/ 	.short	(.L_33 - .L_32)
.L_32:
        /*000c*/ 	.word	0x00000000
        /*0010*/ 	.short	0x0000
        /*0012*/ 	.short	0x0000
        /*0014*/ 	.byte	0x00, 0xf0, 0x01, 0x20


	//----- nvinfo : EIATTR_AT_ENTRY_FRAGMENTS
	.align		4
.L_33:
        /*0018*/ 	.byte	0x04, 0x4f
        /*001a*/ 	.short	(.L_35 - .L_34)


	//   ....[0]....
.L_34:
        /*001c*/ 	.word	0x00000006


	//----- nvinfo : EIATTR_RESERVED_SMEM_USED
	.align		4
.L_35:
        /*0020*/ 	.byte	0x01, 0x41
	.zero		2


	//----- nvinfo : EIATTR_SPARSE_MMA_MASK
	.align		4
        /*0024*/ 	.byte	0x03, 0x50
        /*0026*/ 	.short	0x0000


	//----- nvinfo : EIATTR_TCGEN05_1CTA_USED
	.align		4
        /*0028*/ 	.byte	0x01, 0x51
	.zero		2


	//----- nvinfo : EIATTR_MAXREG_COUNT
	.align		4
        /*002c*/ 	.byte	0x03, 0x1b
        /*002e*/ 	.short	0x00ff


	//----- nvinfo : EIATTR_NUM_BARRIERS
	.align		4
        /*0030*/ 	.byte	0x02, 0x4c
        /*0032*/ 	.byte	0x07
	.zero		1


	//----- nvinfo : EIATTR_EXTERNS
	.align		4
        /*0034*/ 	.byte	0x04, 0x0f
        /*0036*/ 	.short	(.L_37 - .L_36)


	//   ....[0]....
	.align		4
.L_36:
        /*0038*/ 	.word	index@(__assertfail)


	//----- nvinfo : EIATTR_MERCURY_ISA_VERSION
	.align		4
.L_37:
        /*003c*/ 	.byte	0x03, 0x5f
        /*003e*/ 	.short	0x0101


	//----- nvinfo : EIATTR_INT_WARP_WIDE_INSTR_OFFSETS
	.align		4
        /*0040*/ 	.byte	0x04, 0x31
        /*0042*/ 	.short	(.L_39 - .L_38)


	//   ....[0]....
.L_38:
        /*0044*/ 	.word	0x00001f70


	//   ....[1]....
        /*0048*/ 	.word	0x00004080


	//   ....[2]....
        /*004c*/ 	.word	0x000040a0


	//   ....[3]....
        /*0050*/ 	.word	0x000040d0


	//   ....[4]....
        /*0054*/ 	.word	0x00004a00


	//   ....[5]....
        /*0058*/ 	.word	0x00004a70


	//   ....[6]....
        /*005c*/ 	.word	0x00004c50


	//   ....[7]....
        /*0060*/ 	.word	0x00004db0


	//----- nvinfo : EIATTR_COOP_GROUP_MASK_REGIDS
	.align		4
.L_39:
        /*0064*/ 	.byte	0x04, 0x29
        /*0066*/ 	.short	(.L_41 - .L_40)


	//   ....[0]....
.L_40:
        /*0068*/ 	.word	0xffffffff


	//   ....[1]....
        /*006c*/ 	.word	0xffffffff


	//   ....[2]....
        /*0070*/ 	.word	0xffffffff


	//   ....[3]....
        /*0074*/ 	.word	0xffffffff


	//   ....[4]....
        /*0078*/ 	.word	0xffffffff


	//   ....[5]....
        /*007c*/ 	.word	0xffffffff


	//   ....[6]....
        /*0080*/ 	.word	0xffffffff


	//   ....[7]....
        /*0084*/ 	.word	0xffffffff


	//   ....[8]....
        /*0088*/ 	.word	0xffffffff


	//   ....[9]....
        /*008c*/ 	.word	0xffffffff


	//   ....[10]....
        /*0090*/ 	.word	0xffffffff


	//   ....[11]....
        /*0094*/ 	.word	0xffffffff


	//   ....[12]....
        /*0098*/ 	.word	0xffffffff


	//----- nvinfo : EIATTR_COOP_GROUP_INSTR_OFFSETS
	.align		4
.L_41:
        /*009c*/ 	.byte	0x04, 0x28
        /*009e*/ 	.short	(.L_43 - .L_42)


	//   ....[0]....
.L_42:
        /*00a0*/ 	.word	0x00000090


	//   ....[1]....
        /*00a4*/ 	.word	0x000004d0


	//   ....[2]....
        /*00a8*/ 	.word	0x00000810


	//   ....[3]....
        /*00ac*/ 	.word	0x00000970


	//   ....[4]....
        /*00b0*/ 	.word	0x00000a70


	//   ....[5]....
        /*00b4*/ 	.word	0x00000be0


	//   ....[6]....
        /*00b8*/ 	.word	0x00000d80


	//   ....[7]....
        /*00bc*/ 	.word	0x00001e50


	//   ....[8]....
        /*00c0*/ 	.word	0x00003380


	//   ....[9]....
        /*00c4*/ 	.word	0x00003590


	//   ....[10]....
        /*00c8*/ 	.word	0x000035c0


	//   ....[11]....
        /*00cc*/ 	.word	0x00003f60


	//   ....[12]....
        /*00d0*/ 	.word	0x00004190


	//----- nvinfo : EIATTR_VRC_CTA_INIT_COUNT
	.align		4
.L_43:
        /*00d4*/ 	.byte	0x02, 0x4a
        /*00d6*/ 	.byte	0x80
	.zero		1


	//----- nvinfo : EIATTR_SYSCALL_OFFSETS
	.align		4
        /*00d8*/ 	.byte	0x04, 0x46
        /*00da*/ 	.short	(.L_45 - .L_44)


	//   ....[0]....
.L_44:
        /*00dc*/ 	.word	0x00005800


	//   ....[1]....
        /*00e0*/ 	.word	0x00005940


	//   ....[2]....
        /*00e4*/ 	.word	0x00006140


	//   ....[3]....
        /*00e8*/ 	.word	0x00006ee0


	//----- nvinfo : EIATTR_MBARRIER_INSTR_OFFSETS
	.align		4
.L_45:
        /*00ec*/ 	.byte	0x04, 0x39
        /*00ee*/ 	.short	(.L_47 - .L_46)


	//   ....[0]....
.L_46:
        /*00f0*/ 	.word	0x000005d0
        /*00f4*/ 	.word	0x000000ff
        /*00f8*/ 	.word	0x00000000
        /*00fc*/ 	.short	0x0100
        /*00fe*/ 	.byte	0x05
	.zero		1


	//   ....[1]....
        /*0100*/ 	.word	0x000005e0
        /*0104*/ 	.word	0x000000ff
        /*0108*/ 	.word	0x00000088
        /*010c*/ 	.short	0x0100
        /*010e*/ 	.byte	0x05
	.zero		1


	//   ....[2]....
        /*0110*/ 	.word	0x000005f0
        /*0114*/ 	.word	0x000000ff
        /*0118*/ 	.word	0x00000008
        /*011c*/ 	.short	0x0100
        /*011e*/ 	.byte	0x05
	.zero		1


	//   ....[3]....
        /*0120*/ 	.word	0x00000600
        /*0124*/ 	.word	0x000000ff
        /*0128*/ 	.word	0x00000090
        /*012c*/ 	.short	0x0100
        /*012e*/ 	.byte	0x05
	.zero		1


	//   ....[4]....
        /*0130*/ 	.word	0x00000610
        /*0134*/ 	.word	0x000000ff
        /*0138*/ 	.word	0x00000010
        /*013c*/ 	.short	0x0100
        /*013e*/ 	.byte	0x05
	.zero		1


	//   ....[5]....
        /*0140*/ 	.word	0x00000620
        /*0144*/ 	.word	0x000000ff
        /*0148*/ 	.word	0x00000098
        /*014c*/ 	.short	0x0100
        /*014e*/ 	.byte	0x05
	.zero		1


	//   ....[6]....
        /*0150*/ 	.word	0x00000630
        /*0154*/ 	.word	0x000000ff
        /*0158*/ 	.word	0x00000018
        /*015c*/ 	.short	0x0100
        /*015e*/ 	.byte	0x05
	.zero		1


	//   ....[7]....
        /*0160*/ 	.word	0x00000640
        /*0164*/ 	.word	0x000000ff
        /*0168*/ 	.word	0x000000a0
        /*016c*/ 	.short	0x0100
        /*016e*/ 	.byte	0x05
	.zero		1


	//   ....[8]....
        /*0170*/ 	.word	0x00000650
        /*0174*/ 	.word	0x000000ff
        /*0178*/ 	.word	0x00000020
        /*017c*/ 	.short	0x0100
        /*017e*/ 	.byte	0x05
	.zero		1


	//   ....[9]....
        /*0180*/ 	.word	0x00000660
        /*0184*/ 	.word	0x000000ff
        /*0188*/ 	.word	0x000000a8
        /*018c*/ 	.short	0x0100
        /*018e*/ 	.byte	0x05
	.zero		1


	//   ....[10]....
        /*0190*/ 	.word	0x00000670
        /*0194*/ 	.word	0x000000ff
        /*0198*/ 	.word	0x00000028
        /*019c*/ 	.short	0x0100
        /*019e*/ 	.byte	0x05
	.zero		1


	//   ....[11]....
        /*01a0*/ 	.word	0x00000680
        /*01a4*/ 	.word	0x000000ff
        /*01a8*/ 	.word	0x000000b0
        /*01ac*/ 	.short	0x0100
        /*01ae*/ 	.byte	0x05
	.zero		1


	//   ....[12]....
        /*01b0*/ 	.word	0x00000690
        /*01b4*/ 	.word	0x000000ff
        /*01b8*/ 	.word	0x00000030
        /*01bc*/ 	.short	0x0100
        /*01be*/ 	.byte	0x05
	.zero		1


	//   ....[13]....
        /*01c0*/ 	.word	0x000006a0
        /*01c4*/ 	.word	0x000000ff
        /*01c8*/ 	.word	0x000000b8
        /*01cc*/ 	.short	0x0100
        /*01ce*/ 	.byte	0x05
	.zero		1


	//   ....[14]....
        /*01d0*/ 	.word	0x000006b0
        /*01d4*/ 	.word	0x000000ff
        /*01d8*/ 	.word	0x00000038
        /*01dc*/ 	.short	0x0100
        /*01de*/ 	.byte	0x05
	.zero		1


	//   ....[15]....
        /*01e0*/ 	.word	0x000006c0
        /*01e4*/ 	.word	0x000000ff
        /*01e8*/ 	.word	0x000000c0
        /*01ec*/ 	.short	0x0100
        /*01ee*/ 	.byte	0x05
	.zero		1


	//   ....[16]....
        /*01f0*/ 	.word	0x000006d0
        /*01f4*/ 	.word	0x000000ff
        /*01f8*/ 	.word	0x00000040
        /*01fc*/ 	.short	0x0100
        /*01fe*/ 	.byte	0x05
	.zero		1


	//   ....[17]....
        /*0200*/ 	.word	0x000006e0
        /*0204*/ 	.word	0x000000ff
        /*0208*/ 	.word	0x000000c8
        /*020c*/ 	.short	0x0100
        /*020e*/ 	.byte	0x05
	.zero		1


	//   ....[18]....
        /*0210*/ 	.word	0x000006f0
        /*0214*/ 	.word	0x000000ff
        /*0218*/ 	.word	0x00000048
        /*021c*/ 	.short	0x0100
        /*021e*/ 	.byte	0x05
	.zero		1


	//   ....[19]....
        /*0220*/ 	.word	0x00000700
        /*0224*/ 	.word	0x000000ff
        /*0228*/ 	.word	0x000000d0
        /*022c*/ 	.short	0x0100
        /*022e*/ 	.byte	0x05
	.zero		1


	//   ....[20]....
        /*0230*/ 	.word	0x00000710
        /*0234*/ 	.word	0x000000ff
        /*0238*/ 	.word	0x00000050
        /*023c*/ 	.short	0x0100
        /*023e*/ 	.byte	0x05
	.zero		1


	//   ....[21]....
        /*0240*/ 	.word	0x00000720
        /*0244*/ 	.word	0x000000ff
        /*0248*/ 	.word	0x000000d8
        /*024c*/ 	.short	0x0100
        /*024e*/ 	.byte	0x05
	.zero		1


	//   ....[22]....
        /*0250*/ 	.word	0x00000730
        /*0254*/ 	.word	0x000000ff
        /*0258*/ 	.word	0x00000058
        /*025c*/ 	.short	0x0100
        /*025e*/ 	.byte	0x05
	.zero		1


	//   ....[23]....
        /*0260*/ 	.word	0x00000740
        /*0264*/ 	.word	0x000000ff
        /*0268*/ 	.word	0x000000e0
        /*026c*/ 	.short	0x0100
        /*026e*/ 	.byte	0x05
	.zero		1


	//   ....[24]....
        /*0270*/ 	.word	0x00000750
        /*0274*/ 	.word	0x000000ff
        /*0278*/ 	.word	0x00000060
        /*027c*/ 	.short	0x0100
        /*027e*/ 	.byte	0x05
	.zero		1


	//   ....[25]....
        /*0280*/ 	.word	0x00000760
        /*0284*/ 	.word	0x000000ff
        /*0288*/ 	.word	0x000000e8
        /*028c*/ 	.short	0x0100
        /*028e*/ 	.byte	0x05
	.zero		1


	//   ....[26]....
        /*0290*/ 	.word	0x00000770
        /*0294*/ 	.word	0x000000ff
        /*0298*/ 	.word	0x00000068
        /*029c*/ 	.short	0x0100
        /*029e*/ 	.byte	0x05
	.zero		1


	//   ....[27]....
        /*02a0*/ 	.word	0x00000780
        /*02a4*/ 	.word	0x000000ff
        /*02a8*/ 	.word	0x000000f0
        /*02ac*/ 	.short	0x0100
        /*02ae*/ 	.byte	0x05
	.zero		1


	//   ....[28]....
        /*02b0*/ 	.word	0x00000790
        /*02b4*/ 	.word	0x000000ff
        /*02b8*/ 	.word	0x00000070
        /*02bc*/ 	.short	0x0100
        /*02be*/ 	.byte	0x05
	.zero		1


	//   ....[29]....
        /*02c0*/ 	.word	0x000007a0
        /*02c4*/ 	.word	0x000000ff
        /*02c8*/ 	.word	0x000000f8
        /*02cc*/ 	.short	0x0100
        /*02ce*/ 	.byte	0x05
	.zero		1


	//   ....[30]....
        /*02d0*/ 	.word	0x000007b0
        /*02d4*/ 	.word	0x000000ff
        /*02d8*/ 	.word	0x00000078
        /*02dc*/ 	.short	0x0100
        /*02de*/ 	.byte	0x05
	.zero		1


	//   ....[31]....
        /*02e0*/ 	.word	0x000007c0
        /*02e4*/ 	.word	0x000000ff
        /*02e8*/ 	.word	0x00000100
        /*02ec*/ 	.short	0x0100
        /*02ee*/ 	.byte	0x05
	.zero		1


	//   ....[32]....
        /*02f0*/ 	.word	0x000007d0
        /*02f4*/ 	.word	0x000000ff
        /*02f8*/ 	.word	0x00000080
        /*02fc*/ 	.short	0x0100
        /*02fe*/ 	.byte	0x05
	.zero		1


	//   ....[33]....
        /*0300*/ 	.word	0x000007e0
        /*0304*/ 	.word	0x000000ff
        /*0308*/ 	.word	0x00000108
        /*030c*/ 	.short	0x0100
        /*030e*/ 	.byte	0x05
	.zero		1


	//   ....[34]....
        /*0310*/ 	.word	0x00000920
        /*0314*/ 	.word	0x000000ff
        /*0318*/ 	.word	0x00000110
        /*031c*/ 	.short	0x0100
        /*031e*/ 	.byte	0x07
	.zero		1


	//   ....[35]....
        /*0320*/ 	.word	0x00000930
        /*0324*/ 	.word	0x000000ff
        /*0328*/ 	.word	0x00000120
        /*032c*/ 	.short	0x0100
        /*032e*/ 	.byte	0x07
	.zero		1


	//   ....[36]....
        /*0330*/ 	.word	0x00000940
        /*0334*/ 	.word	0x000000ff
        /*0338*/ 	.word	0x00000118
        /*033c*/ 	.short	0x0100
        /*033e*/ 	.byte	0x07
	.zero		1


	//   ....[37]....
        /*0340*/ 	.word	0x00000950
        /*0344*/ 	.word	0x000000ff
        /*0348*/ 	.word	0x00000128
        /*034c*/ 	.short	0x0100
        /*034e*/ 	.byte	0x07
	.zero		1


	//   ....[38]....
        /*0350*/ 	.word	0x00000a40
        /*0354*/ 	.word	0x000000ff
        /*0358*/ 	.word	0x00000130
        /*035c*/ 	.short	0x0100
        /*035e*/ 	.byte	0x05
	.zero		1


	//   ....[39]....
        /*0360*/ 	.word	0x00000a50
        /*0364*/ 	.word	0x000000ff
        /*0368*/ 	.word	0x00000138
        /*036c*/ 	.short	0x0100
        /*036e*/ 	.byte	0x05
	.zero		1


	//   ....[40]....
        /*0370*/ 	.word	0x00000b90
        /*0374*/ 	.word	0x000000ff
        /*0378*/ 	.word	0x00000140
        /*037c*/ 	.short	0x0100
        /*037e*/ 	.byte	0x05
	.zero		1


	//   ....[41]....
        /*0380*/ 	.word	0x00000ba0
        /*0384*/ 	.word	0x000000ff
        /*0388*/ 	.word	0x00000150
        /*038c*/ 	.short	0x0100
        /*038e*/ 	.byte	0x05
	.zero		1


	//   ....[42]....
        /*0390*/ 	.word	0x00000bb0
        /*0394*/ 	.word	0x000000ff
        /*0398*/ 	.word	0x00000148
        /*039c*/ 	.short	0x0100
        /*039e*/ 	.byte	0x05
	.zero		1


	//   ....[43]....
        /*03a0*/ 	.word	0x00000bc0
        /*03a4*/ 	.word	0x000000ff
        /*03a8*/ 	.word	0x00000158
        /*03ac*/ 	.short	0x0100
        /*03ae*/ 	.byte	0x05
	.zero		1


	//   ....[44]....
        /*03b0*/ 	.word	0x00000cf0
        /*03b4*/ 	.word	0x000000ff
        /*03b8*/ 	.word	0x00000160
        /*03bc*/ 	.short	0x0100
        /*03be*/ 	.byte	0x07
	.zero		1


	//   ....[45]....
        /*03c0*/ 	.word	0x00000d00
        /*03c4*/ 	.word	0x000000ff
        /*03c8*/ 	.word	0x00000180
        /*03cc*/ 	.short	0x0100
        /*03ce*/ 	.byte	0x07
	.zero		1


	//   ....[46]....
        /*03d0*/ 	.word	0x00000d10
        /*03d4*/ 	.word	0x000000ff
        /*03d8*/ 	.word	0x00000168
        /*03dc*/ 	.short	0x0100
        /*03de*/ 	.byte	0x07
	.zero		1


	//   ....[47]....
        /*03e0*/ 	.word	0x00000d20
        /*03e4*/ 	.word	0x000000ff
        /*03e8*/ 	.word	0x00000188
        /*03ec*/ 	.short	0x0100
        /*03ee*/ 	.byte	0x07
	.zero		1


	//   ....[48]....
        /*03f0*/ 	.word	0x00000d30
        /*03f4*/ 	.word	0x000000ff
        /*03f8*/ 	.word	0x00000170
        /*03fc*/ 	.short	0x0100
        /*03fe*/ 	.byte	0x07
	.zero		1


	//   ....[49]....
        /*0400*/ 	.word	0x00000d40
        /*0404*/ 	.word	0x000000ff
        /*0408*/ 	.word	0x00000190
        /*040c*/ 	.short	0x0100
        /*040e*/ 	.byte	0x07
	.zero		1


	//   ....[50]....
        /*0410*/ 	.word	0x00000d50
        /*0414*/ 	.word	0x000000ff
        /*0418*/ 	.word	0x00000178
        /*041c*/ 	.short	0x0100
        /*041e*/ 	.byte	0x07
	.zero		1


	//   ....[51]....
        /*0420*/ 	.word	0x00000d60
        /*0424*/ 	.word	0x000000ff
        /*0428*/ 	.word	0x00000198
        /*042c*/ 	.short	0x0100
        /*042e*/ 	.byte	0x07
	.zero		1


	//   ....[52]....
        /*0430*/ 	.word	0x00000e50
        /*0434*/ 	.word	0x000000ff
        /*0438*/ 	.word	0x000001a0
        /*043c*/ 	.short	0x0100
        /*043e*/ 	.byte	0x05
	.zero		1


	//   ....[53]....
        /*0440*/ 	.word	0x00000e60
        /*0444*/ 	.word	0x000000ff
        /*0448*/ 	.word	0x000001b0
        /*044c*/ 	.short	0x0100
        /*044e*/ 	.byte	0x05
	.zero		1


	//   ....[54]....
        /*0450*/ 	.word	0x00000e70
        /*0454*/ 	.word	0x000000ff
        /*0458*/ 	.word	0x000001a8
        /*045c*/ 	.short	0x0100
        /*045e*/ 	.byte	0x05
	.zero		1


	//   ....[55]....
        /*0460*/ 	.word	0x00000e80
        /*0464*/ 	.word	0x000000ff
        /*0468*/ 	.word	0x000001b8
        /*046c*/ 	.short	0x0100
        /*046e*/ 	.byte	0x05
	.zero		1


	//   ....[56]....
        /*0470*/ 	.word	0x00001750
        /*0474*/ 	.word	0x00000003
        /*0478*/ 	.word	0x000001b0
        /*047c*/ 	.short	0x010a
        /*047e*/ 	.byte	0xff
	.zero		1


	//   ....[57]....
        /*0480*/ 	.word	0x00001780
        /*0484*/ 	.word	0x00000003
        /*0488*/ 	.word	0x000001a0
        /*048c*/ 	.short	0x0101
        /*048e*/ 	.byte	0xff
	.zero		1


	//   ....[58]....
        /*0490*/ 	.word	0x00001850
        /*0494*/ 	.word	0x000000ff
        /*0498*/ 	.word	0x00000088
        /*049c*/ 	.short	0x010a
        /*049e*/ 	.byte	0x08
	.zero		1


	//   ....[59]....
        /*04a0*/ 	.word	0x000018f0
        /*04a4*/ 	.word	0x000000ff
        /*04a8*/ 	.word	0x00000088
        /*04ac*/ 	.short	0x010a
        /*04ae*/ 	.byte	0x21
	.zero		1


	//   ....[60]....
        /*04b0*/ 	.word	0x00001a40
        /*04b4*/ 	.word	0x000000ff
        /*04b8*/ 	.word	0x00000088
        /*04bc*/ 	.short	0x010a
        /*04be*/ 	.byte	0x08
	.zero		1


	//   ....[61]....
        /*04c0*/ 	.word	0x00001b50
        /*04c4*/ 	.word	0x000000ff
        /*04c8*/ 	.word	0x00000138
        /*04cc*/ 	.short	0x0101
        /*04ce*/ 	.byte	0x04
	.zero		1


	//   ....[62]....
        /*04d0*/ 	.word	0x00001b70
        /*04d4*/ 	.word	0x000000ff
        /*04d8*/ 	.word	0x00000088
        /*04dc*/ 	.short	0x010a
        /*04de*/ 	.byte	0x08
	.zero		1


	//   ....[63]....
        /*04e0*/ 	.word	0x00001bf0
        /*04e4*/ 	.word	0x000000ff
        /*04e8*/ 	.word	0x00000088
        /*04ec*/ 	.short	0x010a
        /*04ee*/ 	.byte	0x11
	.zero		1


	//   ....[64]....
        /*04f0*/ 	.word	0x00001d40
        /*04f4*/ 	.word	0x000000ff
        /*04f8*/ 	.word	0x00000088
        /*04fc*/ 	.short	0x010a
        /*04fe*/ 	.byte	0x08
	.zero		1


	//   ....[65]....
        /*0500*/ 	.word	0x00001e80
        /*0504*/ 	.word	0x00000002
        /*0508*/ 	.word	0x00000140
        /*050c*/ 	.short	0x010a
        /*050e*/ 	.byte	0xff
	.zero		1


	//   ....[66]....
        /*0510*/ 	.word	0x00001f40
        /*0514*/ 	.word	0x00000002
        /*0518*/ 	.word	0x00000000
        /*051c*/ 	.short	0x0101
        /*051e*/ 	.byte	0xff
	.zero		1


	//   ....[67]....
        /*0520*/ 	.word	0x000024a0
        /*0524*/ 	.word	0x000000ff
        /*0528*/ 	.word	0x00000000
        /*052c*/ 	.short	0x010a
        /*052e*/ 	.byte	0x05
	.zero		1


	//   ....[68]....
        /*0530*/ 	.word	0x00002530
        /*0534*/ 	.word	0x000000ff
        /*0538*/ 	.word	0x00000000
        /*053c*/ 	.short	0x010a
        /*053e*/ 	.byte	0x05
	.zero		1


	//   ....[69]....
        /*0540*/ 	.word	0x000025c0
        /*0544*/ 	.word	0x000000ff
        /*0548*/ 	.word	0x00000000
        /*054c*/ 	.short	0x010a
        /*054e*/ 	.byte	0x05
	.zero		1


	//   ....[70]....
        /*0550*/ 	.word	0x00002650
        /*0554*/ 	.word	0x000000ff
        /*0558*/ 	.word	0x00000000
        /*055c*/ 	.short	0x010a
        /*055e*/ 	.byte	0x05
	.zero		1


	//   ....[71]....
        /*0560*/ 	.word	0x000026e0
        /*0564*/ 	.word	0x000000ff
        /*0568*/ 	.word	0x00000000
        /*056c*/ 	.short	0x010a
        /*056e*/ 	.byte	0x05
	.zero		1


	//   ....[72]....
        /*0570*/ 	.word	0x00002770
        /*0574*/ 	.word	0x000000ff
        /*0578*/ 	.word	0x00000000
        /*057c*/ 	.short	0x010a
        /*057e*/ 	.byte	0x05
	.zero		1


	//   ....[73]....
        /*0580*/ 	.word	0x00002800
        /*0584*/ 	.word	0x000000ff
        /*0588*/ 	.word	0x00000000
        /*058c*/ 	.short	0x010a
        /*058e*/ 	.byte	0x05
	.zero		1


	//   ....[74]....
        /*0590*/ 	.word	0x00002890
        /*0594*/ 	.word	0x000000ff
        /*0598*/ 	.word	0x00000000
        /*059c*/ 	.short	0x010a
        /*059e*/ 	.byte	0x05
	.zero		1


	//   ....[75]....
        /*05a0*/ 	.word	0x00002920
        /*05a4*/ 	.word	0x000000ff
        /*05a8*/ 	.word	0x00000000
        /*05ac*/ 	.short	0x010a
        /*05ae*/ 	.byte	0x05
	.zero		1


	//   ....[76]....
        /*05b0*/ 	.word	0x000029b0
        /*05b4*/ 	.word	0x000000ff
        /*05b8*/ 	.word	0x00000000
        /*05bc*/ 	.short	0x010a
        /*05be*/ 	.byte	0x05
	.zero		1


	//   ....[77]....
        /*05c0*/ 	.word	0x00002a40
        /*05c4*/ 	.word	0x000000ff
        /*05c8*/ 	.word	0x00000000
        /*05cc*/ 	.short	0x010a
        /*05ce*/ 	.byte	0x05
	.zero		1


	//   ....[78]....
        /*05d0*/ 	.word	0x00002ad0
        /*05d4*/ 	.word	0x000000ff
        /*05d8*/ 	.word	0x00000000
        /*05dc*/ 	.short	0x010a
        /*05de*/ 	.byte	0x05
	.zero		1


	//   ....[79]....
        /*05e0*/ 	.word	0x00002b60
        /*05e4*/ 	.word	0x000000ff
        /*05e8*/ 	.word	0x00000000
        /*05ec*/ 	.short	0x010a
        /*05ee*/ 	.byte	0x05
	.zero		1


	//   ....[80]....
        /*05f0*/ 	.word	0x00002bf0
        /*05f4*/ 	.word	0x000000ff
        /*05f8*/ 	.word	0x00000000
        /*05fc*/ 	.short	0x010a
        /*05fe*/ 	.byte	0x05
	.zero		1


	//   ....[81]....
        /*0600*/ 	.word	0x00002c80
        /*0604*/ 	.word	0x000000ff
        /*0608*/ 	.word	0x00000000
        /*060c*/ 	.short	0x010a
        /*060e*/ 	.byte	0x05
	.zero		1


	//   ....[82]....
        /*0610*/ 	.word	0x00002d10
        /*0614*/ 	.word	0x000000ff
        /*0618*/ 	.word	0x00000000
        /*061c*/ 	.short	0x010a
        /*061e*/ 	.byte	0x05
	.zero		1


	//   ....[83]....
        /*0620*/ 	.word	0x00002db0
        /*0624*/ 	.word	0x00000000
        /*0628*/ 	.word	0x00000000
        /*062c*/ 	.short	0x010a
        /*062e*/ 	.byte	0xff
	.zero		1


	//   ....[84]....
        /*0630*/ 	.word	0x00002ed0
        /*0634*/ 	.word	0x00000000
        /*0638*/ 	.word	0x000001a0
        /*063c*/ 	.short	0x010a
        /*063e*/ 	.byte	0xff
	.zero		1


	//   ....[85]....
        /*0640*/ 	.word	0x00002f30
        /*0644*/ 	.word	0x00000004
        /*0648*/ 	.word	0x00000000
        /*064c*/ 	.short	0x0101
        /*064e*/ 	.byte	0xff
	.zero		1


	//   ....[86]....
        /*0650*/ 	.word	0x00002f50
        /*0654*/ 	.word	0x000000ff
        /*0658*/ 	.word	0x00000150
        /*065c*/ 	.short	0x010a
        /*065e*/ 	.byte	0x05
	.zero		1


	//   ....[87]....
        /*0660*/ 	.word	0x00003070
        /*0664*/ 	.word	0x00000000
        /*0668*/ 	.word	0x00000140
        /*066c*/ 	.short	0x010a
        /*066e*/ 	.byte	0xff
	.zero		1


	//   ....[88]....
        /*0670*/ 	.word	0x00003180
        /*0674*/ 	.word	0x00000000
        /*0678*/ 	.word	0x00000000
        /*067c*/ 	.short	0x0101
        /*067e*/ 	.byte	0xff
	.zero		1


	//   ....[89]....
        /*0680*/ 	.word	0x00003210
        /*0684*/ 	.word	0x000000ff
        /*0688*/ 	.word	0x00000150
        /*068c*/ 	.short	0x0106
        /*068e*/ 	.byte	0x05
	.zero		1


	//   ....[90]....
        /*0690*/ 	.word	0x00003230
        /*0694*/ 	.word	0x000000ff
        /*0698*/ 	.word	0x00000150
        /*069c*/ 	.short	0x010a
        /*069e*/ 	.byte	0x05
	.zero		1


	//   ....[91]....
        /*06a0*/ 	.word	0x000032c0
        /*06a4*/ 	.word	0x000000ff
        /*06a8*/ 	.word	0x00000150
        /*06ac*/ 	.short	0x0106
        /*06ae*/ 	.byte	0x04
	.zero		1


	//   ....[92]....
        /*06b0*/ 	.word	0x00003300
        /*06b4*/ 	.word	0x00000000
        /*06b8*/ 	.word	0x00000150
        /*06bc*/ 	.short	0x010a
        /*06be*/ 	.byte	0xff
	.zero		1


	//   ....[93]....
        /*06c0*/ 	.word	0x000037f0
        /*06c4*/ 	.word	0x00000000
        /*06c8*/ 	.word	0x00000140
        /*06cc*/ 	.short	0x010a
        /*06ce*/ 	.byte	0xff
	.zero		1


	//   ....[94]....
        /*06d0*/ 	.word	0x000038f0
        /*06d4*/ 	.word	0x00000003
        /*06d8*/ 	.word	0x00000000
        /*06dc*/ 	.short	0x0101
        /*06de*/ 	.byte	0xff
	.zero		1


	//   ....[95]....
        /*06e0*/ 	.word	0x00003900
        /*06e4*/ 	.word	0x000000ff
        /*06e8*/ 	.word	0x00000000
        /*06ec*/ 	.short	0x010a
        /*06ee*/ 	.byte	0x04
	.zero		1


	//   ....[96]....
        /*06f0*/ 	.word	0x00003980
        /*06f4*/ 	.word	0x000000ff
        /*06f8*/ 	.word	0x00000180
        /*06fc*/ 	.short	0x010a
        /*06fe*/ 	.byte	0x08
	.zero		1


	//   ....[97]....
        /*0700*/ 	.word	0x00003a60
        /*0704*/ 	.word	0x000000ff
        /*0708*/ 	.word	0x00000000
        /*070c*/ 	.short	0x010a
        /*070e*/ 	.byte	0x07
	.zero		1


	//   ....[98]....
        /*0710*/ 	.word	0x00003ba0
        /*0714*/ 	.word	0x000000ff
        /*0718*/ 	.word	0x00000000
        /*071c*/ 	.short	0x010a
        /*071e*/ 	.byte	0x04
	.zero		1


	//   ....[99]....
        /*0720*/ 	.word	0x00003d90
        /*0724*/ 	.word	0x000000ff
        /*0728*/ 	.word	0x00000000
        /*072c*/ 	.short	0x010a
        /*072e*/ 	.byte	0x05
	.zero		1


	//   ....[100]....
        /*0730*/ 	.word	0x00003e20
        /*0734*/ 	.word	0x000000ff
        /*0738*/ 	.word	0x00000000
        /*073c*/ 	.short	0x010a
        /*073e*/ 	.byte	0x05
	.zero		1


	//   ....[101]....
        /*0740*/ 	.word	0x00003eb0
        /*0744*/ 	.word	0x000000ff
        /*0748*/ 	.word	0x00000000
        /*074c*/ 	.short	0x010a
        /*074e*/ 	.byte	0x05
	.zero		1


	//   ....[102]....
        /*0750*/ 	.word	0x00003f40
        /*0754*/ 	.word	0x000000ff
        /*0758*/ 	.word	0x00000000
        /*075c*/ 	.short	0x010a
        /*075e*/ 	.byte	0x07
	.zero		1


	//   ....[103]....
        /*0760*/ 	.word	0x000043a0
        /*0764*/ 	.word	0x00000000
        /*0768*/ 	.word	0x00000140
        /*076c*/ 	.short	0x010a
        /*076e*/ 	.byte	0xff
	.zero		1


	//   ....[104]....
        /*0770*/ 	.word	0x00004460
        /*0774*/ 	.word	0x00000000
        /*0778*/ 	.word	0x00000000
        /*077c*/ 	.short	0x0101
        /*077e*/ 	.byte	0xff
	.zero		1


	//   ....[105]....
        /*0780*/ 	.word	0x00004780
        /*0784*/ 	.word	0x000000ff
        /*0788*/ 	.word	0x00000138
        /*078c*/ 	.short	0x010a
        /*078e*/ 	.byte	0x07
	.zero		1


	//   ....[106]....
        /*0790*/ 	.word	0x00004970
        /*0794*/ 	.word	0x000000ff
        /*0798*/ 	.word	0x00000120
        /*079c*/ 	.short	0x010a
        /*079e*/ 	.byte	0x07
	.zero		1


	//   ....[107]....
        /*07a0*/ 	.word	0x00004b40
        /*07a4*/ 	.word	0x000000ff
        /*07a8*/ 	.word	0x00000110
        /*07ac*/ 	.short	0x010b
        /*07ae*/ 	.byte	0x07
	.zero		1


	//   ....[108]....
        /*07b0*/ 	.word	0x00004bb0
        /*07b4*/ 	.word	0x000000ff
        /*07b8*/ 	.word	0x00000000
        /*07bc*/ 	.short	0x0101
        /*07be*/ 	.byte	0x08
	.zero		1


	//   ....[109]....
        /*07c0*/ 	.word	0x00004be0
        /*07c4*/ 	.word	0x000000ff
        /*07c8*/ 	.word	0x00000128
        /*07cc*/ 	.short	0x010a
        /*07ce*/ 	.byte	0x07
	.zero		1


	//   ....[110]....
        /*07d0*/ 	.word	0x00004df0
        /*07d4*/ 	.word	0x000000ff
        /*07d8*/ 	.word	0x00000118
        /*07dc*/ 	.short	0x010b
        /*07de*/ 	.byte	0x07
	.zero		1


	//   ....[111]....
        /*07e0*/ 	.word	0x00004e10
        /*07e4*/ 	.word	0x000000ff
        /*07e8*/ 	.word	0x00000000
        /*07ec*/ 	.short	0x0101
        /*07ee*/ 	.byte	0x0d
	.zero		1


	//   ....[112]....
        /*07f0*/ 	.word	0x00004e40
        /*07f4*/ 	.word	0x000000ff
        /*07f8*/ 	.word	0x00000120
        /*07fc*/ 	.short	0x010a
        /*07fe*/ 	.byte	0x07
	.zero		1


	//   ....[113]....
        /*0800*/ 	.word	0x00004e80
        /*0804*/ 	.word	0x00000000
        /*0808*/ 	.word	0x00000128
        /*080c*/ 	.short	0x010a
        /*080e*/ 	.byte	0xff
	.zero		1


	//   ....[114]....
        /*0810*/ 	.word	0x000051d0
        /*0814*/ 	.word	0x00000000
        /*0818*/ 	.word	0x00000140
        /*081c*/ 	.short	0x010a
        /*081e*/ 	.byte	0xff
	.zero		1


	//   ....[115]....
        /*0820*/ 	.word	0x000052e0
        /*0824*/ 	.word	0x00000000
        /*0828*/ 	.word	0x00000000
        /*082c*/ 	.short	0x0101
        /*082e*/ 	.byte	0xff
	.zero		1


	//   ....[116]....
        /*0830*/ 	.word	0x00005d30
        /*0834*/ 	.word	0x00000000
        /*0838*/ 	.word	0x00000110
        /*083c*/ 	.short	0x010a
        /*083e*/ 	.byte	0xff
	.zero		1


	//   ....[117]....
        /*0840*/ 	.word	0x00005da0
        /*0844*/ 	.word	0x0000006c
        /*0848*/ 	.word	0x00000160
        /*084c*/ 	.short	0x010a
        /*084e*/ 	.byte	0xff
	.zero		1


	//   ....[118]....
        /*0850*/ 	.word	0x00005e80
        /*0854*/ 	.word	0x00000000
        /*0858*/ 	.word	0x00000110
        /*085c*/ 	.short	0x010a
        /*085e*/ 	.byte	0xff
	.zero		1


	//   ....[119]....
        /*0860*/ 	.word	0x00005fa0
        /*0864*/ 	.word	0x00000000
        /*0868*/ 	.word	0x00000000
        /*086c*/ 	.short	0x0101
        /*086e*/ 	.byte	0xff
	.zero		1


	//   ....[120]....
        /*0870*/ 	.word	0x00006020
        /*0874*/ 	.word	0x0000006c
        /*0878*/ 	.word	0x00000160
        /*087c*/ 	.short	0x010a
        /*087e*/ 	.byte	0xff
	.zero		1


	//   ....[121]....
        /*0880*/ 	.word	0x00006b90
        /*0884*/ 	.word	0x0000004b
        /*0888*/ 	.word	0x00000110
        /*088c*/ 	.short	0x010a
        /*088e*/ 	.byte	0xff
	.zero		1


	//   ....[122]....
        /*0890*/ 	.word	0x00006c40
        /*0894*/ 	.word	0x0000004b
        /*0898*/ 	.word	0x00000110
        /*089c*/ 	.short	0x010a
        /*089e*/ 	.byte	0xff
	.zero		1


	//   ....[123]....
        /*08a0*/ 	.word	0x00006d60
        /*08a4*/ 	.word	0x00000000
        /*08a8*/ 	.word	0x00000000
        /*08ac*/ 	.short	0x0101
        /*08ae*/ 	.byte	0xff
	.zero		1


	//   ....[124]....
        /*08b0*/ 	.word	0x00007110
        /*08b4*/ 	.word	0x000000ff
        /*08b8*/ 	.word	0x00000000
        /*08bc*/ 	.short	0x0101
        /*08be*/ 	.byte	0x05
	.zero		1


	//   ....[125]....
        /*08c0*/ 	.word	0x00007a50
        /*08c4*/ 	.word	0x00000003
        /*08c8*/ 	.word	0x000001b0
        /*08cc*/ 	.short	0x010a
        /*08ce*/ 	.byte	0xff
	.zero		1


	//   ....[126]....
        /*08d0*/ 	.word	0x00007ab0
        /*08d4*/ 	.word	0x00000002
        /*08d8*/ 	.word	0x00000088
        /*08dc*/ 	.short	0x010a
        /*08de*/ 	.byte	0xff
	.zero		1


	//   ....[127]....
        /*08e0*/ 	.word	0x00007b10
        /*08e4*/ 	.word	0x00000002
        /*08e8*/ 	.word	0x00000088
        /*08ec*/ 	.short	0x010a
        /*08ee*/ 	.byte	0xff
	.zero		1


	//   ....[128]....
        /*08f0*/ 	.word	0x00007b60
        /*08f4*/ 	.word	0x00000002
        /*08f8*/ 	.word	0x00000140
        /*08fc*/ 	.short	0x010a
        /*08fe*/ 	.byte	0xff
	.zero		1


	//   ....[129]....
        /*0900*/ 	.word	0x00007bc0
        /*0904*/ 	.word	0x00000000
        /*0908*/ 	.word	0x00000000
        /*090c*/ 	.short	0x010a
        /*090e*/ 	.byte	0xff
	.zero		1


	//   ....[130]....
        /*0910*/ 	.word	0x00007c20
        /*0914*/ 	.word	0x00000000
        /*0918*/ 	.word	0x00000000
        /*091c*/ 	.short	0x010a
        /*091e*/ 	.byte	0xff
	.zero		1


	//   ....[131]....
        /*0920*/ 	.word	0x00007c80
        /*0924*/ 	.word	0x00000000
        /*0928*/ 	.word	0x00000000
        /*092c*/ 	.short	0x010a
        /*092e*/ 	.byte	0xff
	.zero		1


	//   ....[132]....
        /*0930*/ 	.word	0x00007ce0
        /*0934*/ 	.word	0x00000000
        /*0938*/ 	.word	0x00000000
        /*093c*/ 	.short	0x010a
        /*093e*/ 	.byte	0xff
	.zero		1


	//   ....[133]....
        /*0940*/ 	.word	0x00007d40
        /*0944*/ 	.word	0x00000000
        /*0948*/ 	.word	0x00000000
        /*094c*/ 	.short	0x010a
        /*094e*/ 	.byte	0xff
	.zero		1


	//   ....[134]....
        /*0950*/ 	.word	0x00007da0
        /*0954*/ 	.word	0x00000000
        /*0958*/ 	.word	0x00000000
        /*095c*/ 	.short	0x010a
        /*095e*/ 	.byte	0xff
	.zero		1


	//   ....[135]....
        /*0960*/ 	.word	0x00007e00
        /*0964*/ 	.word	0x00000000
        /*0968*/ 	.word	0x00000000
        /*096c*/ 	.short	0x010a
        /*096e*/ 	.byte	0xff
	.zero		1


	//   ....[136]....
        /*0970*/ 	.word	0x00007e60
        /*0974*/ 	.word	0x00000000
        /*0978*/ 	.word	0x00000000
        /*097c*/ 	.short	0x010a
        /*097e*/ 	.byte	0xff
	.zero		1


	//   ....[137]....
        /*0980*/ 	.word	0x00007ec0
        /*0984*/ 	.word	0x00000000
        /*0988*/ 	.word	0x00000000
        /*098c*/ 	.short	0x010a
        /*098e*/ 	.byte	0xff
	.zero		1


	//   ....[138]....
        /*0990*/ 	.word	0x00007f20
        /*0994*/ 	.word	0x00000000
        /*0998*/ 	.word	0x00000000
        /*099c*/ 	.short	0x010a
        /*099e*/ 	.byte	0xff
	.zero		1


	//   ....[139]....
        /*09a0*/ 	.word	0x00007f80
        /*09a4*/ 	.word	0x00000000
        /*09a8*/ 	.word	0x00000000
        /*09ac*/ 	.short	0x010a
        /*09ae*/ 	.byte	0xff
	.zero		1


	//   ....[140]....
        /*09b0*/ 	.word	0x00007fe0
        /*09b4*/ 	.word	0x00000000
        /*09b8*/ 	.word	0x00000000
        /*09bc*/ 	.short	0x010a
        /*09be*/ 	.byte	0xff
	.zero		1


	//   ....[141]....
        /*09c0*/ 	.word	0x00008040
        /*09c4*/ 	.word	0x00000000
        /*09c8*/ 	.word	0x00000000
        /*09cc*/ 	.short	0x010a
        /*09ce*/ 	.byte	0xff
	.zero		1


	//   ....[142]....
        /*09d0*/ 	.word	0x000080a0
        /*09d4*/ 	.word	0x00000000
        /*09d8*/ 	.word	0x00000000
        /*09dc*/ 	.short	0x010a
        /*09de*/ 	.byte	0xff
	.zero		1


	//   ....[143]....
        /*09e0*/ 	.word	0x00008100
        /*09e4*/ 	.word	0x00000000
        /*09e8*/ 	.word	0x00000000
        /*09ec*/ 	.short	0x010a
        /*09ee*/ 	.byte	0xff
	.zero		1


	//   ....[144]....
        /*09f0*/ 	.word	0x00008160
        /*09f4*/ 	.word	0x00000000
        /*09f8*/ 	.word	0x00000000
        /*09fc*/ 	.short	0x010a
        /*09fe*/ 	.byte	0xff
	.zero		1


	//   ....[145]....
        /*0a00*/ 	.word	0x000081b0
        /*0a04*/ 	.word	0x00000000
        /*0a08*/ 	.word	0x000001a0
        /*0a0c*/ 	.short	0x010a
        /*0a0e*/ 	.byte	0xff
	.zero		1


	//   ....[146]....
        /*0a10*/ 	.word	0x00008210
        /*0a14*/ 	.word	0x00000000
        /*0a18*/ 	.word	0x00000150
        /*0a1c*/ 	.short	0x010a
        /*0a1e*/ 	.byte	0xff
	.zero		1


	//   ....[147]....
        /*0a20*/ 	.word	0x00008260
        /*0a24*/ 	.word	0x00000000
        /*0a28*/ 	.word	0x00000140
        /*0a2c*/ 	.short	0x010a
        /*0a2e*/ 	.byte	0xff
	.zero		1


	//   ....[148]....
        /*0a30*/ 	.word	0x000082c0
        /*0a34*/ 	.word	0x00000000
        /*0a38*/ 	.word	0x00000150
        /*0a3c*/ 	.short	0x010a
        /*0a3e*/ 	.byte	0xff
	.zero		1


	//   ....[149]....
        /*0a40*/ 	.word	0x00008310
        /*0a44*/ 	.word	0x00000000
        /*0a48*/ 	.word	0x00000140
        /*0a4c*/ 	.short	0x010a
        /*0a4e*/ 	.byte	0xff
	.zero		1


	//   ....[150]....
        /*0a50*/ 	.word	0x00008370
        /*0a54*/ 	.word	0x00000003
        /*0a58*/ 	.word	0x00000180
        /*0a5c*/ 	.short	0x010a
        /*0a5e*/ 	.byte	0xff
	.zero		1


	//   ....[151]....
        /*0a60*/ 	.word	0x000083d0
        /*0a64*/ 	.word	0x00000000
        /*0a68*/ 	.word	0x00000000
        /*0a6c*/ 	.short	0x010a
        /*0a6e*/ 	.byte	0xff
	.zero		1


	//   ....[152]....
        /*0a70*/ 	.word	0x00008430
        /*0a74*/ 	.word	0x00000000
        /*0a78*/ 	.word	0x00000000
        /*0a7c*/ 	.short	0x010a
        /*0a7e*/ 	.byte	0xff
	.zero		1


	//   ....[153]....
        /*0a80*/ 	.word	0x00008490
        /*0a84*/ 	.word	0x00000000
        /*0a88*/ 	.word	0x00000000
        /*0a8c*/ 	.short	0x010a
        /*0a8e*/ 	.byte	0xff
	.zero		1


	//   ....[154]....
        /*0a90*/ 	.word	0x000084f0
        /*0a94*/ 	.word	0x00000000
        /*0a98*/ 	.word	0x00000000
        /*0a9c*/ 	.short	0x010a
        /*0a9e*/ 	.byte	0xff
	.zero		1


	//   ....[155]....
        /*0aa0*/ 	.word	0x00008550
        /*0aa4*/ 	.word	0x00000000
        /*0aa8*/ 	.word	0x00000000
        /*0aac*/ 	.short	0x010a
        /*0aae*/ 	.byte	0xff
	.zero		1


	//   ....[156]....
        /*0ab0*/ 	.word	0x000085a0
        /*0ab4*/ 	.word	0x00000000
        /*0ab8*/ 	.word	0x00000140
        /*0abc*/ 	.short	0x010a
        /*0abe*/ 	.byte	0xff
	.zero		1


	//   ....[157]....
        /*0ac0*/ 	.word	0x00008600
        /*0ac4*/ 	.word	0x00000000
        /*0ac8*/ 	.word	0x00000138
        /*0acc*/ 	.short	0x010a
        /*0ace*/ 	.byte	0xff
	.zero		1


	//   ....[158]....
        /*0ad0*/ 	.word	0x00008660
        /*0ad4*/ 	.word	0x00000003
        /*0ad8*/ 	.word	0x00000120
        /*0adc*/ 	.short	0x010a
        /*0ade*/ 	.byte	0xff
	.zero		1


	//   ....[159]....
        /*0ae0*/ 	.word	0x000086c0
        /*0ae4*/ 	.word	0x00000003
        /*0ae8*/ 	.word	0x00000128
        /*0aec*/ 	.short	0x010a
        /*0aee*/ 	.byte	0xff
	.zero		1


	//   ....[160]....
        /*0af0*/ 	.word	0x00008720
        /*0af4*/ 	.word	0x00000000
        /*0af8*/ 	.word	0x00000120
        /*0afc*/ 	.short	0x010a
        /*0afe*/ 	.byte	0xff
	.zero		1


	//   ....[161]....
        /*0b00*/ 	.word	0x00008770
        /*0b04*/ 	.word	0x00000000
        /*0b08*/ 	.word	0x00000140
        /*0b0c*/ 	.short	0x010a
        /*0b0e*/ 	.byte	0xff
	.zero		1


	//   ....[162]....
        /*0b10*/ 	.word	0x000087c0
        /*0b14*/ 	.word	0x00000000
        /*0b18*/ 	.word	0x00000110
        /*0b1c*/ 	.short	0x010a
        /*0b1e*/ 	.byte	0xff
	.zero		1


	//   ....[163]....
        /*0b20*/ 	.word	0x00008810
        /*0b24*/ 	.word	0x0000006c
        /*0b28*/ 	.word	0x00000160
        /*0b2c*/ 	.short	0x010a
        /*0b2e*/ 	.byte	0xff
	.zero		1


	//   ....[164]....
        /*0b30*/ 	.word	0x00008860
        /*0b34*/ 	.word	0x0000004b
        /*0b38*/ 	.word	0x00000110
        /*0b3c*/ 	.short	0x010a
        /*0b3e*/ 	.byte	0xff
	.zero		1


	//----- nvinfo : EIATTR_NUM_MBARRIERS
	.align		4
.L_47:
        /*0b40*/ 	.byte	0x03, 0x38
        /*0b42*/ 	.short	0x0038


	//----- nvinfo : EIATTR_EXIT_INSTR_OFFSETS
	.align		4
        /*0b44*/ 	.byte	0x04, 0x1c
        /*0b46*/ 	.short	(.L_49 - .L_48)


	//   ....[0]....
.L_48:
        /*0b48*/ 	.word	0x00002de0


	//   ....[1]....
        /*0b4c*/ 	.word	0x000032d0


	//   ....[2]....
        /*0b50*/ 	.word	0x00003330


	//   ....[3]....
        /*0b54*/ 	.word	0x000041a0


	//   ....[4]....
        /*0b58*/ 	.word	0x00004eb0


	//   ....[5]....
        /*0b5c*/ 	.word	0x00004ef0


	//   ....[6]....
        /*0b60*/ 	.word	0x00007a40


	//----- nvinfo : EIATTR_MAX_THREADS
	.align		4
.L_49:
        /*0b64*/ 	.byte	0x04, 0x05
        /*0b66*/ 	.short	(.L_51 - .L_50)
.L_50:
        /*0b68*/ 	.word	0x00000100
        /*0b6c*/ 	.word	0x00000001
        /*0b70*/ 	.word	0x00000001


	//----- nvinfo : EIATTR_CRS_STACK_SIZE
	.align		4
.L_51:
        /*0b74*/ 	.byte	0x04, 0x1e
        /*0b76*/ 	.short	(.L_53 - .L_52)
.L_52:
        /*0b78*/ 	.word	0x00000000


	//----- nvinfo : EIATTR_CBANK_PARAM_SIZE
	.align		4
.L_53:
        /*0b7c*/ 	.byte	0x03, 0x19
        /*0b7e*/ 	.short	0x0800


	//----- nvinfo : EIATTR_PARAM_CBANK
	.align		4
        /*0b80*/ 	.byte	0x04, 0x0a
        /*0b82*/ 	.short	(.L_55 - .L_54)
	.align		4
.L_54:
        /*0b84*/ 	.word	index@(.nv.constant0._ZN7cutlass13device_kernelINS_4gemm6kernel13GemmUniversalIN4cute5tupleIJiiiiEEENS1_10collective13CollectiveMmaINS1_35MainloopSm100TmaUmmaWarpSpecializedILi17ELi2ELi4ENS5_IJNS4_1CILi1EEESB_SB_EEEEENS5_IJNSA_ILi64EEENSA_ILi128EEESE_EEEaNS5_IJSB_llEEEaNS5_IJlSB_lEEENS4_8TiledMMAINS4_8MMA_AtomIJNS4_15SM100_MMA_S8_SSIaaiLi64ELi128ELNS4_4UMMA5MajorE1ELSN_0ELNSM_8SaturateE0EEEEEENS4_6LayoutISC_NS5_IJNSA_ILi0EEESS_SS_EEEEENS5_IJNS4_10UnderscoreESV_SV_EEEEENS4_13SM90_TMA_LOADENS4_14ComposedLayoutINS4_7SwizzleILi2ELi4ELi3EEENS4_18smem_ptr_flag_bitsILi8EEENSR_INS5_IJSE_NSA_ILi8EEEEEENS5_IJSB_SE_EEEEEEEvNS4_8identityESY_NSZ_IS11_S13_NSR_INS5_IJS14_SE_EEENS5_IJSE_SB_EEEEEEEvS19_EENS_8epilogue10collective18CollectiveEpilogueINS1F_23Sm100TmaWarpSpecializedILi2ELi2ELi32ELb0ELb0EEEJSG_NS5_IJNSR_ISE_SB_EES1K_EEEaSI_aSI_NS1F_6fusion15FusionCallbacksIS1J_NS1M_17LinearCombinationIaiaiLNS_15FloatRoundStyleE2EEESG_S1L_JEEENS4_5SM1004TMEM4LOAD26SM100_TMEM_LOAD_16dp32b32xESY_S1D_NS4_39AutoVectorizingCopyWithAssumedAlignmentILi128EEENS4_14SM90_TMA_STOREES1D_S1X_S1X_EEEvvEEEEvNT_6ParamsE)
        /*0b88*/ 	.short	0x0380
        /*0b8a*/ 	.short	0x0800


	//----- nvinfo : EIATTR_SW_WAR
	.align		4
.L_55:
        /*0b8c*/ 	.byte	0x04, 0x36
        /*0b8e*/ 	.short	(.L_57 - .L_56)
.L_56:
        /*0b90*/ 	.word	0x00000008
.L_57:


//--------------------- .nv.callgraph             --------------------------
	.section	.nv.callgraph,"",@"SHT_CUDA_CALLGRAPH"
	.align	4
	.sectionentsize	8
	.align		4
        /*0000*/ 	.word	0x00000000
	.align		4
        /*0004*/ 	.word	0xffffffff
	.align		4
        /*0008*/ 	.word	index@(_ZN7cutlass13device_kernelINS_4gemm6kernel13GemmUniversalIN4cute5tupleIJiiiiEEENS1_10collective13CollectiveMmaINS1_35MainloopSm100TmaUmmaWarpSpecializedILi17ELi2ELi4ENS5_IJNS4_1CILi1EEESB_SB_EEEEENS5_IJNSA_ILi64EEENSA_ILi128EEESE_EEEaNS5_IJSB_llEEEaNS5_IJlSB_lEEENS4_8TiledMMAINS4_8MMA_AtomIJNS4_15SM100_MMA_S8_SSIaaiLi64ELi128ELNS4_4UMMA5MajorE1ELSN_0ELNSM_8SaturateE0EEEEEENS4_6LayoutISC_NS5_IJNSA_ILi0EEESS_SS_EEEEENS5_IJNS4_10UnderscoreESV_SV_EEEEENS4_13SM90_TMA_LOADENS4_14ComposedLayoutINS4_7SwizzleILi2ELi4ELi3EEENS4_18smem_ptr_flag_bitsILi8EEENSR_INS5_IJSE_NSA_ILi8EEEEEENS5_IJSB_SE_EEEEEEEvNS4_8identityESY_NSZ_IS11_S13_NSR_INS5_IJS14_SE_EEENS5_IJSE_SB_EEEEEEEvS19_EENS_8epilogue10collective18CollectiveEpilogueINS1F_23Sm100TmaWarpSpecializedILi2ELi2ELi32ELb0ELb0EEEJSG_NS5_IJNSR_ISE_SB_EES1K_EEEaSI_aSI_NS1F_6fusion15FusionCallbacksIS1J_NS1M_17LinearCombinationIaiaiLNS_15FloatRoundStyleE2EEESG_S1L_JEEENS4_5SM1004TMEM4LOAD26SM100_TMEM_LOAD_16dp32b32xESY_S1D_NS4_39AutoVectorizingCopyWithAssumedAlignmentILi128EEENS4_14SM90_TMA_STOREES1D_S1X_S1X_EEEvvEEEEvNT_6ParamsE)
	.align		4
        /*000c*/ 	.word	index@(__assertfail)
	.align		4
        /*0010*/ 	.word	0x00000000
	.align		4
        /*0014*/ 	.word	0xfffffffe
	.align		4
        /*0018*/ 	.word	0x00000000
	.align		4
        /*001c*/ 	.word	0xfffffffd
	.align		4
        /*0020*/ 	.word	0x00000000
	.align		4
        /*0024*/ 	.word	0xfffffffc


//--------------------- .nv.constant4             --------------------------
	.section	.nv.constant4,"a",@progbits
	.align	8
	.align		8
.nv.constant4:
        /*0000*/ 	.dword	__assertfail
	.align		8
        /*0008*/ 	.dword	__unnamed_1
	.align		8
        /*0010*/ 	.dword	__unnamed_2
	.align		8
        /*0018*/ 	.dword	_ZN40_INTERNAL_7148821d_4_k_cu_c54ebf5a_271984cuda3std3__45__cpo5beginE
	.align		8
        /*0020*/ 	.dword	_ZN40_INTERNAL_7148821d_4_k_cu_c54ebf5a_271984cuda3std3__45__cpo3endE
	.align		8
        /*0028*/ 	.dword	_ZN40_INTERNAL_7148821d_4_k_cu_c54ebf5a_271984cuda3std3__45__cpo6cbeginE
	.align		8
        /*0030*/ 	.dword	_ZN40_INTERNAL_7148821d_4_k_cu_c54ebf5a_271984cuda3std3__45__cpo4cendE
	.align		8
        /*0038*/ 	.dword	_ZN40_INTERNAL_7148821d_4_k_cu_c54ebf5a_271984cuda3std3__442_GLOBAL__N__7148821d_4_k_cu_c54ebf5a_271986ignoreE
	.align		8
        /*0040*/ 	.dword	_ZN40_INTERNAL_7148821d_4_k_cu_c54ebf5a_271984cuda3std3__419piecewise_constructE
	.align		8
        /*0048*/ 	.dword	_ZN40_INTERNAL_7148821d_4_k_cu_c54ebf5a_271984cuda3std3__48in_placeE
	.align		8
        /*0050*/ 	.dword	_ZN40_INTERNAL_7148821d_4_k_cu_c54ebf5a_271984cuda3std6ranges3__45__cpo4swapE
	.align		8
        /*0058*/ 	.dword	_ZN40_INTERNAL_7148821d_4_k_cu_c54ebf5a_271984cuda3std6ranges3__45__cpo9iter_moveE
	.align		8
        /*0060*/ 	.dword	_ZN40_INTERNAL_7148821d_4_k_cu_c54ebf5a_271984cute7productE
	.align		8
        /*0068*/ 	.dword	_ZN40_INTERNAL_7148821d_4_k_cu_c54ebf5a_271984cute1_E
	.align		8
        /*0070*/ 	.dword	$str$25
	.align		8
        /*0078*/ 	.dword	$str$26
	.align		8
        /*0080*/ 	.dword	$str$27
	.align		8
        /*0088*/ 	.dword	$str$28


//--------------------- .text._ZN7cutlass13device_kernelINS_4gemm6kernel13GemmUniversalIN4cute5tupleIJiiiiEEENS1_10collective13CollectiveMmaINS1_35MainloopSm100TmaUmmaWarpSpecializedILi17ELi2ELi4ENS5_IJNS4_1CILi1EEESB_SB_EEEEENS5_IJNSA_ILi64EEENSA_ILi128EEESE_EEEaNS5_IJSB_llEEEaNS5_IJlSB_lEEENS4_8TiledMMAINS4_8MMA_AtomIJNS4_15SM100_MMA_S8_SSIaaiLi64ELi128ELNS4_4UMMA5MajorE1ELSN_0ELNSM_8SaturateE0EEEEEENS4_6LayoutISC_NS5_IJNSA_ILi0EEESS_SS_EEEEENS5_IJNS4_10UnderscoreESV_SV_EEEEENS4_13SM90_TMA_LOADENS4_14ComposedLayoutINS4_7SwizzleILi2ELi4ELi3EEENS4_18smem_ptr_flag_bitsILi8EEENSR_INS5_IJSE_NSA_ILi8EEEEEENS5_IJSB_SE_EEEEEEEvNS4_8identityESY_NSZ_IS11_S13_NSR_INS5_IJS14_SE_EEENS5_IJSE_SB_EEEEEEEvS19_EENS_8epilogue10collective18CollectiveEpilogueINS1F_23Sm100TmaWarpSpecializedILi2ELi2ELi32ELb0ELb0EEEJSG_NS5_IJNSR_ISE_SB_EES1K_EEEaSI_aSI_NS1F_6fusion15FusionCallbacksIS1J_NS1M_17LinearCombinationIaiaiLNS_15FloatRoundStyleE2EEESG_S1L_JEEENS4_5SM1004TMEM4LOAD26SM100_TMEM_LOAD_16dp32b32xESY_S1D_NS4_39AutoVectorizingCopyWithAssumedAlignmentILi128EEENS4_14SM90_TMA_STOREES1D_S1X_S1X_EEEvvEEEEvNT_6ParamsE --------------------------
	.section	.text._ZN7cutlass13device_kernelINS_4gemm6kernel13GemmUniversalIN4cute5tupleIJiiiiEEENS1_10collective13CollectiveMmaINS1_35MainloopSm100TmaUmmaWarpSpecializedILi17ELi2ELi4ENS5_IJNS4_1CILi1EEESB_SB_EEEEENS5_IJNSA_ILi64EEENSA_ILi128EEESE_EEEaNS5_IJSB_llEEEaNS5_IJlSB_lEEENS4_8TiledMMAINS4_8MMA_AtomIJNS4_15SM100_MMA_S8_SSIaaiLi64ELi128ELNS4_4UMMA5MajorE1ELSN_0ELNSM_8SaturateE0EEEEEENS4_6LayoutISC_NS5_IJNSA_ILi0EEESS_SS_EEEEENS5_IJNS4_10UnderscoreESV_SV_EEEEENS4_13SM90_TMA_LOADENS4_14ComposedLayoutINS4_7SwizzleILi2ELi4ELi3EEENS4_18smem_ptr_flag_bitsILi8EEENSR_INS5_IJSE_NSA_ILi8EEEEEENS5_IJSB_SE_EEEEEEEvNS4_8identityESY_NSZ_IS11_S13_NSR_INS5_IJS14_SE_EEENS5_IJSE_SB_EEEEEEEvS19_EENS_8epilogue10collective18CollectiveEpilogueINS1F_23Sm100TmaWarpSpecializedILi2ELi2ELi32ELb0ELb0EEEJSG_NS5_IJNSR_ISE_SB_EES1K_EEEaSI_aSI_NS1F_6fusion15FusionCallbacksIS1J_NS1M_17LinearCombinationIaiaiLNS_15FloatRoundStyleE2EEESG_S1L_JEEENS4_5SM1004TMEM4LOAD26SM100_TMEM_LOAD_16dp32b32xESY_S1D_NS4_39AutoVectorizingCopyWithAssumedAlignmentILi128EEENS4_14SM90_TMA_STOREES1D_S1X_S1X_EEEvvEEEEvNT_6ParamsE,"ax",@progbits
	.align	128
.text._ZN7cutlass13device_kernelINS_4gemm6kernel13GemmUniversalIN4cute5tupleIJiiiiEEENS1_10collective13CollectiveMmaINS1_35MainloopSm100TmaUmmaWarpSpecializedILi17ELi2ELi4ENS5_IJNS4_1CILi1EEESB_SB_EEEEENS5_IJNSA_ILi64EEENSA_ILi128EEESE_EEEaNS5_IJSB_llEEEaNS5_IJlSB_lEEENS4_8TiledMMAINS4_8MMA_AtomIJNS4_15SM100_MMA_S8_SSIaaiLi64ELi128ELNS4_4UMMA5MajorE1ELSN_0ELNSM_8SaturateE0EEEEEENS4_6LayoutISC_NS5_IJNSA_ILi0EEESS_SS_EEEEENS5_IJNS4_10UnderscoreESV_SV_EEEEENS4_13SM90_TMA_LOADENS4_14ComposedLayoutINS4_7SwizzleILi2ELi4ELi3EEENS4_18smem_ptr_flag_bitsILi8EEENSR_INS5_IJSE_NSA_ILi8EEEEEENS5_IJSB_SE_EEEEEEEvNS4_8identityESY_NSZ_IS11_S13_NSR_INS5_IJS14_SE_EEENS5_IJSE_SB_EEEEEEEvS19_EENS_8epilogue10collective18CollectiveEpilogueINS1F_23Sm100TmaWarpSpecializedILi2ELi2ELi32ELb0ELb0EEEJSG_NS5_IJNSR_ISE_SB_EES1K_EEEaSI_aSI_NS1F_6fusion15FusionCallbacksIS1J_NS1M_17LinearCombinationIaiaiLNS_15FloatRoundStyleE2EEESG_S1L_JEEENS4_5SM1004TMEM4LOAD26SM100_TMEM_LOAD_16dp32b32xESY_S1D_NS4_39AutoVectorizingCopyWithAssumedAlignmentILi128EEENS4_14SM90_TMA_STOREES1D_S1X_S1X_EEEvvEEEEvNT_6ParamsE:
        .type           _ZN7cutlass13device_kernelINS_4gemm6kernel13GemmUniversalIN4cute5tupleIJiiiiEEENS1_10collective13CollectiveMmaINS1_35MainloopSm100TmaUmmaWarpSpecializedILi17ELi2ELi4ENS5_IJNS4_1CILi1EEESB_SB_EEEEENS5_IJNSA_ILi64EEENSA_ILi128EEESE_EEEaNS5_IJSB_llEEEaNS5_IJlSB_lEEENS4_8TiledMMAINS4_8MMA_AtomIJNS4_15SM100_MMA_S8_SSIaaiLi64ELi128ELNS4_4UMMA5MajorE1ELSN_0ELNSM_8SaturateE0EEEEEENS4_6LayoutISC_NS5_IJNSA_ILi0EEESS_SS_EEEEENS5_IJNS4_10UnderscoreESV_SV_EEEEENS4_13SM90_TMA_LOADENS4_14ComposedLayoutINS4_7SwizzleILi2ELi4ELi3EEENS4_18smem_ptr_flag_bitsILi8EEENSR_INS5_IJSE_NSA_ILi8EEEEEENS5_IJSB_SE_EEEEEEEvNS4_8identityESY_NSZ_IS11_S13_NSR_INS5_IJS14_SE_EEENS5_IJSE_SB_EEEEEEEvS19_EENS_8epilogue10collective18CollectiveEpilogueINS1F_23Sm100TmaWarpSpecializedILi2ELi2ELi32ELb0ELb0EEEJSG_NS5_IJNSR_ISE_SB_EES1K_EEEaSI_aSI_NS1F_6fusion15FusionCallbacksIS1J_NS1M_17LinearCombinationIaiaiLNS_15FloatRoundStyleE2EEESG_S1L_JEEENS4_5SM1004TMEM4LOAD26SM100_TMEM_LOAD_16dp32b32xESY_S1D_NS4_39AutoVectorizingCopyWithAssumedAlignmentILi128EEENS4_14SM90_TMA_STOREES1D_S1X_S1X_EEEvvEEEEvNT_6ParamsE,@function
        .size           _ZN7cutlass13device_kernelINS_4gemm6kernel13GemmUniversalIN4cute5tupleIJiiiiEEENS1_10collective13CollectiveMmaINS1_35MainloopSm100TmaUmmaWarpSpecializedILi17ELi2ELi4ENS5_IJNS4_1CILi1EEESB_SB_EEEEENS5_IJNSA_ILi64EEENSA_ILi128EEESE_EEEaNS5_IJSB_llEEEaNS5_IJlSB_lEEENS4_8TiledMMAINS4_8MMA_AtomIJNS4_15SM100_MMA_S8_SSIaaiLi64ELi128ELNS4_4UMMA5MajorE1ELSN_0ELNSM_8SaturateE0EEEEEENS4_6LayoutISC_NS5_IJNSA_ILi0EEESS_SS_EEEEENS5_IJNS4_10UnderscoreESV_SV_EEEEENS4_13SM90_TMA_LOADENS4_14ComposedLayoutINS4_7SwizzleILi2ELi4ELi3EEENS4_18smem_ptr_flag_bitsILi8EEENSR_INS5_IJSE_NSA_ILi8EEEEEENS5_IJSB_SE_EEEEEEEvNS4_8identityESY_NSZ_IS11_S13_NSR_INS5_IJS14_SE_EEENS5_IJSE_SB_EEEEEEEvS19_EENS_8epilogue10collective18CollectiveEpilogueINS1F_23Sm100TmaWarpSpecializedILi2ELi2ELi32ELb0ELb0EEEJSG_NS5_IJNSR_ISE_SB_EES1K_EEEaSI_aSI_NS1F_6fusion15FusionCallbacksIS1J_NS1M_17LinearCombinationIaiaiLNS_15FloatRoundStyleE2EEESG_S1L_JEEENS4_5SM1004TMEM4LOAD26SM100_TMEM_LOAD_16dp32b32xESY_S1D_NS4_39AutoVectorizingCopyWithAssumedAlignmentILi128EEENS4_14SM90_TMA_STOREES1D_S1X_S1X_EEEvvEEEEvNT_6ParamsE,(.L_x_182 - _ZN7cutlass13device_kernelINS_4gemm6kernel13GemmUniversalIN4cute5tupleIJiiiiEEENS1_10collective13CollectiveMmaINS1_35MainloopSm100TmaUmmaWarpSpecializedILi17ELi2ELi4ENS5_IJNS4_1CILi1EEESB_SB_EEEEENS5_IJNSA_ILi64EEENSA_ILi128EEESE_EEEaNS5_IJSB_llEEEaNS5_IJlSB_lEEENS4_8TiledMMAINS4_8MMA_AtomIJNS4_15SM100_MMA_S8_SSIaaiLi64ELi128ELNS4_4UMMA5MajorE1ELSN_0ELNSM_8SaturateE0EEEEEENS4_6LayoutISC_NS5_IJNSA_ILi0EEESS_SS_EEEEENS5_IJNS4_10UnderscoreESV_SV_EEEEENS4_13SM90_TMA_LOADENS4_14ComposedLayoutINS4_7SwizzleILi2ELi4ELi3EEENS4_18smem_ptr_flag_bitsILi8EEENSR_INS5_IJSE_NSA_ILi8EEEEEENS5_IJSB_SE_EEEEEEEvNS4_8identityESY_NSZ_IS11_S13_NSR_INS5_IJS14_SE_EEENS5_IJSE_SB_EEEEEEEvS19_EENS_8epilogue10collective18CollectiveEpilogueINS1F_23Sm100TmaWarpSpecializedILi2ELi2ELi32ELb0ELb0EEEJSG_NS5_IJNSR_ISE_SB_EES1K_EEEaSI_aSI_NS1F_6fusion15FusionCallbacksIS1J_NS1M_17LinearCombinationIaiaiLNS_15FloatRoundStyleE2EEESG_S1L_JEEENS4_5SM1004TMEM4LOAD26SM100_TMEM_LOAD_16dp32b32xESY_S1D_NS4_39AutoVectorizingCopyWithAssumedAlignmentILi128EEENS4_14SM90_TMA_STOREES1D_S1X_S1X_EEEvvEEEEvNT_6ParamsE)
        .other          _ZN7cutlass13device_kernelINS_4gemm6kernel13GemmUniversalIN4cute5tupleIJiiiiEEENS1_10collective13CollectiveMmaINS1_35MainloopSm100TmaUmmaWarpSpecializedILi17ELi2ELi4ENS5_IJNS4_1CILi1EEESB_SB_EEEEENS5_IJNSA_ILi64EEENSA_ILi128EEESE_EEEaNS5_IJSB_llEEEaNS5_IJlSB_lEEENS4_8TiledMMAINS4_8MMA_AtomIJNS4_15SM100_MMA_S8_SSIaaiLi64ELi128ELNS4_4UMMA5MajorE1ELSN_0ELNSM_8SaturateE0EEEEEENS4_6LayoutISC_NS5_IJNSA_ILi0EEESS_SS_EEEEENS5_IJNS4_10UnderscoreESV_SV_EEEEENS4_13SM90_TMA_LOADENS4_14ComposedLayoutINS4_7SwizzleILi2ELi4ELi3EEENS4_18smem_ptr_flag_bitsILi8EEENSR_INS5_IJSE_NSA_ILi8EEEEEENS5_IJSB_SE_EEEEEEEvNS4_8identityESY_NSZ_IS11_S13_NSR_INS5_IJS14_SE_EEENS5_IJSE_SB_EEEEEEEvS19_EENS_8epilogue10collective18CollectiveEpilogueINS1F_23Sm100TmaWarpSpecializedILi2ELi2ELi32ELb0ELb0EEEJSG_NS5_IJNSR_ISE_SB_EES1K_EEEaSI_aSI_NS1F_6fusion15FusionCallbacksIS1J_NS1M_17LinearCombinationIaiaiLNS_15FloatRoundStyleE2EEESG_S1L_JEEENS4_5SM1004TMEM4LOAD26SM100_TMEM_LOAD_16dp32b32xESY_S1D_NS4_39AutoVectorizingCopyWithAssumedAlignmentILi128EEENS4_14SM90_TMA_STOREES1D_S1X_S1X_EEEvvEEEEvNT_6ParamsE,@"STO_CUDA_ENTRY STV_DEFAULT"
_ZN7cutlass13device_kernelINS_4gemm6kernel13GemmUniversalIN4cute5tupleIJiiiiEEENS1_10collective13CollectiveMmaINS1_35MainloopSm100TmaUmmaWarpSpecializedILi17ELi2ELi4ENS5_IJNS4_1CILi1EEESB_SB_EEEEENS5_IJNSA_ILi64EEENSA_ILi128EEESE_EEEaNS5_IJSB_llEEEaNS5_IJlSB_lEEENS4_8TiledMMAINS4_8MMA_AtomIJNS4_15SM100_MMA_S8_SSIaaiLi64ELi128ELNS4_4UMMA5MajorE1ELSN_0ELNSM_8SaturateE0EEEEEENS4_6LayoutISC_NS5_IJNSA_ILi0EEESS_SS_EEEEENS5_IJNS4_10UnderscoreESV_SV_EEEEENS4_13SM90_TMA_LOADENS4_14ComposedLayoutINS4_7SwizzleILi2ELi4ELi3EEENS4_18smem_ptr_flag_bitsILi8EEENSR_INS5_IJSE_NSA_ILi8EEEEEENS5_IJSB_SE_EEEEEEEvNS4_8identityESY_NSZ_IS11_S13_NSR_INS5_IJS14_SE_EEENS5_IJSE_SB_EEEEEEEvS19_EENS_8epilogue10collective18CollectiveEpilogueINS1F_23Sm100TmaWarpSpecializedILi2ELi2ELi32ELb0ELb0EEEJSG_NS5_IJNSR_ISE_SB_EES1K_EEEaSI_aSI_NS1F_6fusion15FusionCallbacksIS1J_NS1M_17LinearCombinationIaiaiLNS_15FloatRoundStyleE2EEESG_S1L_JEEENS4_5SM1004TMEM4LOAD26SM100_TMEM_LOAD_16dp32b32xESY_S1D_NS4_39AutoVectorizingCopyWithAssumedAlignmentILi128EEENS4_14SM90_TMA_STOREES1D_S1X_S1X_EEEvvEEEEvNT_6ParamsE:
[----:B------:R-:W1:Y:S01]  /*0000*/  LDC R1, c[0x0][0x37c] ;  /* 0x0000df00ff017b82 */ /* 0x000e620000000800 */
[----:B------:R-:W2:Y:S01]  /*0010*/  S2R R103, SR_TID.X ;  /* 0x0000000000677919 */ /* 0x000ea20000002100 */
[----:B------:R-:W3:Y:S01]  /*0020*/  LDCU.64 UR4, c[0x0][0x890] ;  /* 0x00011200ff0477ac */ /* 0x000ee20008000a00 */
[----:B------:R-:W-:Y:S02]  /*0030*/  PRMT R91, RZ, 0x7610, R91 ;  /* 0x00007610ff5b7816 */ /* 0x000fe4000000005b */
[----:B------:R-:W-:Y:S01]  /*0040*/  ELECT P5, URZ, PT ;  /* 0x0000000000ff782f */ /* 0x000fe200038a0000 */
[----:B------:R-:W4:Y:S01]  /*0050*/  LDCU.64 UR46, c[0x0][0x358] ;  /* 0x00006b00ff2e77ac */ /* 0x000f220008000a00 */
[----:B---3--:R-:W-:-:S04]  /*0060*/  UISETP.NE.U32.AND UP0, UPT, UR4, URZ, UPT ;  /* 0x000000ff0400728c */ /* 0x008fc8000bf05070 */
[----:B------:R-:W-:Y:S01]  /*0070*/  UISETP.NE.AND.EX UP0, UPT, UR5, URZ, UPT, UP0 ;  /* 0x000000ff0500728c */ /* 0x000fe2000bf05300 */
[----:B--2---:R-:W-:-:S05]  /*0080*/  SHF.R.U32.HI R96, RZ, 0x5, R103 ;  /* 0x00000005ff607819 */ /* 0x004fca0000011667 */
[----:B------:R-:W2:Y:S02]  /*0090*/  SHFL.IDX PT, R0, R96, RZ, 0x1f ;  /* 0x00001fff60007589 */ /* 0x000ea400000e0000 */
[----:B--2---:R-:W-:Y:S01]  /*00a0*/  R2UR UR8, R0 ;  /* 0x00000000000872ca */ /* 0x004fe200000e0000 */
[----:B-1--4-:R-:W-:-:S14]  /*00b0*/  BRA.U UP0, `(.L_x_0) ;  /* 0x00000001002c7547 */ /* 0x012fdc000b800000 */
[----:B------:R-:W1:Y:S02]  /*00c0*/  LDCU.64 UR6, c[0x0][0x888] ;  /* 0x00011100ff0677ac */ /* 0x000e640008000a00 */
[----:B-1----:R-:W-:-:S04]  /*00d0*/  UISETP.NE.U32.AND UP0, UPT, UR6, URZ, UPT ;  /* 0x000000ff0600728c */ /* 0x002fc8000bf05070 */
[----:B------:R-:W-:-:S09]  /*00e0*/  UISETP.NE.AND.EX UP0, UPT, UR7, URZ, UPT, UP0 ;  /* 0x000000ff0700728c */ /* 0x000fd2000bf05300 */
[----:B------:R-:W-:Y:S05]  /*00f0*/  BRA.U !UP0, `(.L_x_1) ;  /* 0x0000000108107547 */ /* 0x000fea000b800000 */
[----:B------:R-:W1:Y:S02]  /*0100*/  LDC.64 R50, c[0x0][0x888] ;  /* 0x00022200ff327b82 */ /* 0x000e640000000a00 */
[----:B-1----:R1:W5:Y:S01]  /*0110*/  LDG.E R50, desc[UR46][R50.64] ;  /* 0x0000002e32327981 */ /* 0x002362000c1e1900 */
[----:B------:R-:W-:Y:S01]  /*0120*/  HFMA2 R91, -RZ, RZ, 0, 5.9604644775390625e-08 ;  /* 0x00000001ff5b7431 */ /* 0x000fe200000001ff */
[----:B------:R-:W-:Y:S05]  /*0130*/  BRA `(.L_x_0) ;  /* 0x00000000000c7947 */ /* 0x000fea0003800000 */
.L_x_1:
[----:B------:R-:W1:Y:S01]  /*0140*/  LDCU UR6, c[0x0][0x880] ;  /* 0x00011000ff0677ac */ /* 0x000e620008000800 */
[----:B------:R-:W-:Y:S01]  /*0150*/  HFMA2 R91, -RZ, RZ, 0, 5.9604644775390625e-08 ;  /* 0x00000001ff5b7431 */ /* 0x000fe200000001ff */
[----:B-1----:R-:W-:-:S07]  /*0160*/  MOV R50, UR6 ;  /* 0x0000000600327c02 */ /* 0x002fce0008000f00 */
.L_x_0:
[----:B------:R-:W2:Y:S02]  /*0170*/  LDCU.64 UR6, c[0x0][0x8b0] ;  /* 0x00011600ff0677ac */ /* 0x000ea40008000a00 */
[----:B--2---:R-:W-:-:S04]  /*0180*/  UISETP.NE.U32.AND UP0, UPT, UR6, URZ, UPT ;  /* 0x000000ff0600728c */ /* 0x004fc8000bf05070 */
[----:B------:R-:W-:-:S09]  /*0190*/  UISETP.NE.AND.EX UP0, UPT, UR7, URZ, UPT, UP0 ;  /* 0x000000ff0700728c */ /* 0x000fd2000bf05300 */
[----:B------:R-:W-:Y:S05]  /*01a0*/  BRA.U UP0, `(.L_x_2) ;  /* 0x0000000100247547 */ /* 0x000fea000b800000 */
[----:B------:R-:W2:Y:S02]  /*01b0*/  LDCU.64 UR6, c[0x0][0x8a8] ;  /* 0x00011500ff0677ac */ /* 0x000ea40008000a00 */
[----:B--2---:R-:W-:-:S04]  /*01c0*/  UISETP.NE.U32.AND UP0, UPT, UR6, URZ, UPT ;  /* 0x000000ff0600728c */ /* 0x004fc8000bf05070 */
[----:B------:R-:W-:-:S09]  /*01d0*/  UISETP.NE.AND.EX UP0, UPT, UR7, URZ, UPT, UP0 ;  /* 0x000000ff0700728c */ /* 0x000fd2000bf05300 */
[----:B------:R-:W-:Y:S05]  /*01e0*/  BRA.U !UP0, `(.L_x_3) ;  /* 0x00000001080c7547 */ /* 0x000fea000b800000 */
[----:B------:R-:W2:Y:S02]  /*01f0*/  LDC.64 R2, c[0x0][0x8a8] ;  /* 0x00022a00ff027b82 */ /* 0x000ea40000000a00 */
[----:B--2---:R2:W5:Y:S01]  /*0200*/  LDG.E R47, desc[UR46][R2.64] ;  /* 0x0000002e022f7981 */ /* 0x004562000c1e1900 */
[----:B------:R-:W-:Y:S05]  /*0210*/  BRA `(.L_x_2) ;  /* 0x0000000000087947 */ /* 0x000fea0003800000 */
.L_x_3:
[----:B------:R-:W2:Y:S02]  /*0220*/  LDCU UR6, c[0x0][0x8a0] ;  /* 0x00011400ff0677ac */ /* 0x000ea40008000800 */
[----:B--2---:R-:W-:Y:S02]  /*0230*/  MOV R47, UR6 ;  /* 0x00000006002f7c02 */ /* 0x004fe40008000f00 */
.L_x_2:
[----:B------:R-:W-:Y:S01]  /*0240*/  IMAD.U32 R0, RZ, RZ, UR8 ;  /* 0x00000008ff007e24 */ /* 0x000fe2000f8e00ff */
[----:B------:R-:W-:Y:S04]  /*0250*/  BSSY.RECONVERGENT B0, `(.L_x_4) ;  /* 0x000000c000007945 */ /* 0x000fe80003800200 */
[C---:B------:R-:W-:Y:S02]  /*0260*/  ISETP.NE.OR P1, PT, R0.reuse, 0x1, !P5 ;  /* 0x000000010000780c */ /* 0x040fe40006f25670 */
[----:B------:R-:W-:-:S11]  /*0270*/  ISETP.NE.OR P0, PT, R0, 0x3, !P5 ;  /* 0x000000030000780c */ /* 0x000fd60006f05670 */
[----:B------:R-:W-:Y:S05]  /*0280*/  @P1 BRA `(.L_x_5) ;  /* 0x0000000000201947 */ /* 0x000fea0003800000 */
[----:B------:R-:W3:Y:S02]  /*0290*/  LDCU.64 UR6, c[0x0][0x348] ;  /* 0x00006900ff0677ac */ /* 0x000ee40008000a00 */
[----:B---3--:R-:W-:Y:S02]  /*02a0*/  UIADD3 UR10, UP1, UPT, UR6, 0x80, URZ ;  /* 0x00000080060a7890 */ /* 0x008fe4000ff3e0ff */
[----:B------:R-:W-:Y:S02]  /*02b0*/  UIADD3 UR6, UP0, UPT, UR6, 0x180, URZ ;  /* 0x0000018006067890 */ /* 0x000fe4000ff1e0ff */
[----:B------:R-:W-:Y:S02]  /*02c0*/  UIADD3.X UR11, UPT, UPT, URZ, UR7, URZ, UP1, !UPT ;  /* 0x00000007ff0b7290 */ /* 0x000fe40008ffe4ff */
[----:B------:R-:W-:-:S07]  /*02d0*/  UIADD3.X UR7, UPT, UPT, URZ, UR7, URZ, UP0, !UPT ;  /* 0x00000007ff077290 */ /* 0x000fce00087fe4ff */
[----:B------:R3:W-:Y:S02]  /*02e0*/  UTMACCTL.PF [UR10] ;  /* 0x000000000a0079b9 */ /* 0x0007e40008040000 */
[----:B------:R3:W-:Y:S02]  /*02f0*/  UTMACCTL.PF [UR6] ;  /* 0x00000000060079b9 */ /* 0x0007e40008040000 */
[----:B---3--:R-:W-:Y:S01]  /*0300*/  NOP ;  /* 0x0000000000007918 */ /* 0x008fe20000000000 */
.L_x_5:
[----:B------:R-:W-:Y:S05]  /*0310*/  BSYNC.RECONVERGENT B0 ;  /* 0x0000000000007941 */ /* 0x000fea0003800200 */
.L_x_4:
[----:B------:R-:W-:Y:S04]  /*0320*/  BSSY.RECONVERGENT B0, `(.L_x_6) ;  /* 0x000000a000007945 */ /* 0x000fe80003800200 */
        /* <DEDUP_REMOVED lines=9> */
.L_x_7:
[----:B------:R-:W-:Y:S05]  /*03c0*/  BSYNC.RECONVERGENT B0 ;  /* 0x0000000000007941 */ /* 0x000fea0003800200 */
.L_x_6:
[----:B------:R-:W3:Y:S01]  /*03d0*/  LDCU.64 UR6, c[0x0][0x888] ;  /* 0x00011100ff0677ac */ /* 0x000ee20008000a00 */
[----:B------:R-:W-:Y:S02]  /*03e0*/  UISETP.EQ.U32.AND UP1, UPT, UR4, URZ, UPT ;  /* 0x000000ff0400728c */ /* 0x000fe4000bf22070 */
[----:B------:R-:W-:Y:S02]  /*03f0*/  UPLOP3.LUT UP2, UPT, UPT, UPT, UPT, 0x80, 0x8 ;  /* 0x000000000008789c */ /* 0x000fe40003f4f070 */
[----:B---3--:R-:W-:-:S04]  /*0400*/  UISETP.NE.U32.AND UP0, UPT, UR6, URZ, UPT ;  /* 0x000000ff0600728c */ /* 0x008fc8000bf05070 */
[----:B------:R-:W-:-:S04]  /*0410*/  UISETP.NE.AND.EX UP0, UPT, UR7, URZ, UPT, UP0 ;  /* 0x000000ff0700728c */ /* 0x000fc8000bf05300 */
[----:B------:R-:W-:-:S04]  /*0420*/  UISETP.EQ.OR.EX UP3, UPT, UR5, URZ, !UP0, UP1 ;  /* 0x000000ff0500728c */ /* 0x000fc8000c762710 */
[----:B------:R-:W-:-:S05]  /*0430*/  UP2UR UR50, UPR, URZ, 0x8 ;  /* 0x00000008ff327883 */ /* 0x000fca0008000000 */
[----:B------:R-:W-:Y:S07]  /*0440*/  BRA.U !UP3, `(.L_x_8) ;  /* 0x000000010b207547 */ /* 0x000fee000b800000 */
[----:B-----5:R-:W-:Y:S01]  /*0450*/  R2UR UR6, R50 ;  /* 0x00000000320672ca */ /* 0x020fe200000e0000 */
[----:B------:R-:W-:Y:S02]  /*0460*/  UISETP.NE.U32.AND UP2, UPT, UR4, URZ, UPT ;  /* 0x000000ff0400728c */ /* 0x000fe4000bf45070 */
[----:B------:R-:W-:Y:S02]  /*0470*/  USEL UR4, URZ, 0xffffffff, UP0 ;  /* 0xffffffffff047887 */ /* 0x000fe40008000000 */
[----:B------:R-:W-:-:S08]  /*0480*/  UISETP.NE.AND.EX UP2, UPT, UR5, URZ, UPT, UP2 ;  /* 0x000000ff0500728c */ /* 0x000fd0000bf45320 */
[----:B------:R-:W-:-:S04]  /*0490*/  UISETP.NE.AND UP1, UPT, UR6, URZ, UPT ;  /* 0x000000ff0600728c */ /* 0x000fc8000bf25270 */
[----:B------:R-:W-:-:S04]  /*04a0*/  @!UP2 USEL UR4, URZ, 0xffffffff, UP1 ;  /* 0xffffffffff04a887 */ /* 0x000fc80008800000 */
[----:B------:R-:W-:-:S04]  /*04b0*/  ULOP3.LUT UR4, UR4, 0x1, URZ, 0xc0, !UPT ;  /* 0x0000000104047892 */ /* 0x000fc8000f8ec0ff */
[----:B------:R-:W-:-:S11]  /*04c0*/  UISETP.NE.U32.AND UP2, UPT, UR4, 0x1, UPT ;  /* 0x000000010400788c */ /* 0x000fd6000bf45070 */
.L_x_8:
[----:B--2---:R-:W2:Y:S01]  /*04d0*/  SHFL.IDX PT, R2, R96, RZ, 0x1f ;  /* 0x00001fff60027589 */ /* 0x004ea200000e0000 */
[----:B------:R-:W-:-:S04]  /*04e0*/  UISETP.NE.AND UP1, UPT, UR8, 0x2, UPT ;  /* 0x000000020800788c */ /* 0x000fc8000bf25270 */
[----:B------:R-:W-:Y:S01]  /*04f0*/  USEL UR6, URZ, 0x1, UP1 ;  /* 0x00000001ff067887 */ /* 0x000fe20008800000 */
[----:B--2---:R-:W-:-:S13]  /*0500*/  ISETP.NE.AND P0, PT, R2, RZ, PT ;  /* 0x000000ff0200720c */ /* 0x004fda0003f05270 */
[----:B------:R-:W-:Y:S05]  /*0510*/  @P0 BRA `(.L_x_9) ;  /* 0x0000000000bc0947 */ /* 0x000fea0003800000 */
[----:B------:R-:W-:Y:S01]  /*0520*/  ELECT P0, URZ, PT ;  /* 0x0000000000ff782f */ /* 0x000fe20003800000 */
[----:B------:R-:W-:-:S12]  /*0530*/  BSSY.RECONVERGENT B0, `(.L_x_9) ;  /* 0x000002d000007945 */ /* 0x000fd80003800200 */
[----:B------:R-:W-:Y:S05]  /*0540*/  @!P0 BRA `(.L_x_10) ;  /* 0x0000000000ac8947 */ /* 0x000fea0003800000 */
[----:B------:R-:W2:Y:S01]  /*0550*/  S2UR UR5, SR_CgaCtaId ;  /* 0x00000000000579c3 */ /* 0x000ea20000008800 */
[----:B------:R-:W-:Y:S01]  /*0560*/  UMOV UR7, 0x400 ;  /* 0x0000040000077882 */ /* 0x000fe20000000000 */
[----:B------:R-:W-:Y:S02]  /*0570*/  UMOV UR4, 0x1 ;  /* 0x0000000100047882 */ /* 0x000fe40000000000 */
[----:B------:R-:W-:-:S04]  /*0580*/  UIADD3 UR10, UPT, UPT, -UR4, 0x100000, URZ ;  /* 0x00100000040a7890 */ /* 0x000fc8000fffe1ff */
[----:B------:R-:W-:Y:S02]  /*0590*/  USHF.L.U32 UR11, UR10, 0xb, URZ ;  /* 0x0000000b0a0b7899 */ /* 0x000fe400080006ff */
[----:B------:R-:W-:Y:S02]  /*05a0*/  USHF.L.U32 UR10, UR10, 0x1, URZ ;  /* 0x000000010a0a7899 */ /* 0x000fe400080006ff */
[----:B--2---:R-:W-:Y:S01]  /*05b0*/  ULEA UR5, UR5, UR7, 0x18 ;  /* 0x0000000705057291 */ /* 0x004fe2000f8ec0ff */
[----:B------:R-:W2:Y:S11]  /*05c0*/  FENCE.VIEW.ASYNC.S ;  /* 0x00000000000073c6 */ /* 0x000eb60000000000 */
[----:B--2---:R2:W3:Y:S01]  /*05d0*/  SYNCS.EXCH.64 URZ, [UR5], UR10 ;  /* 0x0000000a05ff75b2 */ /* 0x0044e20008000100 */
[----:B------:R2:W4:Y:S01]  /*05e0*/  SYNCS.EXCH.64 URZ, [UR5+0x88], UR10 ;  /* 0x0000880a05ff75b2 */ /* 0x0005220008000100 */
[----:B------:R2:W1:Y:S01]  /*05f0*/  SYNCS.EXCH.64 URZ, [UR5+0x8], UR10 ;  /* 0x0000080a05ff75b2 */ /* 0x0004620008000100 */
        /* <DEDUP_REMOVED lines=30> */
[----:B------:R2:W1:Y:S02]  /*07e0*/  SYNCS.EXCH.64 URZ, [UR5+0x108], UR10 ;  /* 0x0001080a05ff75b2 */ /* 0x0004640008000100 */
[----:B--234-:R-:W-:Y:S01]  /*07f0*/  NOP ;  /* 0x0000000000007918 */ /* 0x01cfe20000000000 */
.L_x_10:
[----:B------:R-:W-:Y:S05]  /*0800*/  BSYNC.RECONVERGENT B0 ;  /* 0x0000000000007941 */ /* 0x000fea0003800200 */
.L_x_9:
[----:B------:R-:W2:Y:S01]  /*0810*/  SHFL.IDX PT, R2, R96, RZ, 0x1f ;  /* 0x00001fff60027589 */ /* 0x000ea200000e0000 */
[----:B------:R-:W-:Y:S01]  /*0820*/  NOP ;  /* 0x0000000000007918 */ /* 0x000fe20000000000 */
[----:B--2---:R-:W-:-:S13]  /*0830*/  ISETP.NE.AND P0, PT, R2, 0x1, PT ;  /* 0x000000010200780c */ /* 0x004fda0003f05270 */
[----:B------:R-:W-:Y:S05]  /*0840*/  @P0 BRA `(.L_x_11) ;  /* 0x0000000000480947 */ /* 0x000fea0003800000 */
[----:B------:R-:W2:Y:S01]  /*0850*/  S2UR UR7, SR_CgaCtaId ;  /* 0x00000000000779c3 */ /* 0x000ea20000008800 */
[----:B------:R-:W-:Y:S01]  /*0860*/  UMOV UR9, 0x400 ;  /* 0x0000040000097882 */ /* 0x000fe20000000000 */
[----:B------:R-:W-:Y:S01]  /*0870*/  UMOV UR5, 0x20 ;  /* 0x0000002000057882 */ /* 0x000fe20000000000 */
[----:B------:R-:W-:Y:S01]  /*0880*/  UMOV UR4, 0x80 ;  /* 0x0000008000047882 */ /* 0x000fe20000000000 */
[----:B------:R-:W-:-:S04]  /*0890*/  UIADD3 UR10, UPT, UPT, -UR5, 0x100000, URZ ;  /* 0x00100000050a7890 */ /* 0x000fc8000fffe1ff */
[----:B------:R-:W-:Y:S02]  /*08a0*/  USHF.L.U32 UR11, UR10, 0xb, URZ ;  /* 0x0000000b0a0b7899 */ /* 0x000fe400080006ff */
[----:B------:R-:W-:Y:S02]  /*08b0*/  USHF.L.U32 UR10, UR10, 0x1, URZ ;  /* 0x000000010a0a7899 */ /* 0x000fe400080006ff */
[----:B------:R-:W-:-:S04]  /*08c0*/  UIADD3 UR4, UPT, UPT, -UR4, 0x100000, URZ ;  /* 0x0010000004047890 */ /* 0x000fc8000fffe1ff */
[----:B------:R-:W-:Y:S02]  /*08d0*/  USHF.L.U32 UR5, UR4, 0xb, URZ ;  /* 0x0000000b04057899 */ /* 0x000fe400080006ff */
[----:B------:R-:W-:Y:S01]  /*08e0*/  USHF.L.U32 UR4, UR4, 0x1, URZ ;  /* 0x0000000104047899 */ /* 0x000fe200080006ff */
[----:B------:R-:W-:Y:S01]  /*08f0*/  ELECT P0, URZ, PT ;  /* 0x0000000000ff782f */ /* 0x000fe20003800000 */
[----:B--2---:R-:W-:Y:S01]  /*0900*/  ULEA UR7, UR7, UR9, 0x18 ;  /* 0x0000000907077291 */ /* 0x004fe2000f8ec0ff */
[----:B------:R-:W2:Y:S11]  /*0910*/  FENCE.VIEW.ASYNC.S ;  /* 0x00000000000073c6 */ /* 0x000eb60000000000 */
[----:B--2---:R2:W3:Y:S01]  /*0920*/  SYNCS.EXCH.64 URZ, [UR7+0x110], UR10 ;  /* 0x0001100a07ff75b2 */ /* 0x0044e20008000100 */
[----:B------:R2:W4:Y:S01]  /*0930*/  SYNCS.EXCH.64 URZ, [UR7+0x120], UR4 ;  /* 0x0001200407ff75b2 */ /* 0x0005220008000100 */
[----:B------:R2:W1:Y:S01]  /*0940*/  SYNCS.EXCH.64 URZ, [UR7+0x118], UR10 ;  /* 0x0001180a07ff75b2 */ /* 0x0004620008000100 */
[----:B------:R2:W1:Y:S01]  /*0950*/  SYNCS.EXCH.64 URZ, [UR7+0x128], UR4 ;  /* 0x0001280407ff75b2 */ /* 0x0004620008000100 */
[----:B------:R-:W-:Y:S01]  /*0960*/  NOP ;  /* 0x0000000000007918 */ /* 0x000fe20000000000 */
.L_x_11:
[----:B------:R-:W2:Y:S01]  /*0970*/  SHFL.IDX PT, R2, R96, RZ, 0x1f ;  /* 0x00001fff60027589 */ /* 0x000ea200000e0000 */
[----:B------:R-:W-:Y:S01]  /*0980*/  NOP ;  /* 0x0000000000007918 */ /* 0x000fe20000000000 */
[----:B--2---:R-:W-:-:S13]  /*0990*/  ISETP.NE.AND P0, PT, R2, 0x3, PT ;  /* 0x000000030200780c */ /* 0x004fda0003f05270 */
[----:B------:R-:W-:Y:S05]  /*09a0*/  @P0 BRA `(.L_x_12) ;  /* 0x0000000000300947 */ /* 0x000fea0003800000 */
[----:B------:R-:W2:Y:S01]  /*09b0*/  S2UR UR5, SR_CgaCtaId ;  /* 0x00000000000579c3 */ /* 0x000ea20000008800 */
[----:B------:R-:W-:Y:S01]  /*09c0*/  UMOV UR7, 0x400 ;  /* 0x0000040000077882 */ /* 0x000fe20000000000 */
[----:B------:R-:W-:Y:S01]  /*09d0*/  UMOV UR4, 0x20 ;  /* 0x0000002000047882 */ /* 0x000fe20000000000 */
[----:B------:R-:W-:Y:S01]  /*09e0*/  ELECT P0, URZ, PT ;  /* 0x0000000000ff782f */ /* 0x000fe20003800000 */
[----:B------:R-:W-:-:S04]  /*09f0*/  UIADD3 UR10, UPT, UPT, -UR4, 0x100000, URZ ;  /* 0x00100000040a7890 */ /* 0x000fc8000fffe1ff */
[----:B------:R-:W-:Y:S02]  /*0a00*/  USHF.L.U32 UR11, UR10, 0xb, URZ ;  /* 0x0000000b0a0b7899 */ /* 0x000fe400080006ff */
[----:B------:R-:W-:Y:S02]  /*0a10*/  USHF.L.U32 UR10, UR10, 0x1, URZ ;  /* 0x000000010a0a7899 */ /* 0x000fe400080006ff */
[----:B--2---:R-:W-:Y:S01]  /*0a20*/  ULEA UR5, UR5, UR7, 0x18 ;  /* 0x0000000705057291 */ /* 0x004fe2000f8ec0ff */
[----:B------:R-:W2:Y:S11]  /*0a30*/  FENCE.VIEW.ASYNC.S ;  /* 0x00000000000073c6 */ /* 0x000eb60000000000 */
[----:B--2---:R2:W1:Y:S01]  /*0a40*/  SYNCS.EXCH.64 URZ, [UR5+0x130], UR10 ;  /* 0x0001300a05ff75b2 */ /* 0x0044620008000100 */
[----:B------:R2:W1:Y:S01]  /*0a50*/  SYNCS.EXCH.64 URZ, [UR5+0x138], UR10 ;  /* 0x0001380a05ff75b2 */ /* 0x0004620008000100 */
[----:B------:R-:W-:Y:S01]  /*0a60*/  NOP ;  /* 0x0000000000007918 */ /* 0x000fe20000000000 */
.L_x_12:
[----:B------:R-:W3:Y:S01]  /*0a70*/  SHFL.IDX PT, R2, R96, RZ, 0x1f ;  /* 0x00001fff60027589 */ /* 0x000ee200000e0000 */
[----:B------:R-:W-:Y:S01]  /*0a80*/  NOP ;  /* 0x0000000000007918 */ /* 0x000fe20000000000 */
[----:B---3--:R-:W-:-:S13]  /*0a90*/  ISETP.NE.AND P0, PT, R2, 0x4, PT ;  /* 0x000000040200780c */ /* 0x008fda0003f05270 */
[----:B------:R-:W-:Y:S05]  /*0aa0*/  @P0 BRA `(.L_x_13) ;  /* 0x00000000004c0947 */ /* 0x000fea0003800000 */
[----:B--2---:R-:W2:Y:S01]  /*0ab0*/  S2UR UR5, SR_CgaCtaId ;  /* 0x00000000000579c3 */ /* 0x004ea20000008800 */
[----:B------:R-:W-:Y:S01]  /*0ac0*/  UMOV UR9, 0x100 ;  /* 0x0000010000097882 */ /* 0x000fe20000000000 */
[----:B------:R-:W-:Y:S01]  /*0ad0*/  UMOV UR7, 0x400 ;  /* 0x0000040000077882 */ /* 0x000fe20000000000 */
[----:B------:R-:W-:Y:S01]  /*0ae0*/  USEL UR9, UR9, 0xe0, UP2 ;  /* 0x000000e009097887 */ /* 0x000fe20009000000 */
[----:B------:R-:W-:Y:S01]  /*0af0*/  UMOV UR4, 0x1 ;  /* 0x0000000100047882 */ /* 0x000fe20000000000 */
[----:B------:R-:W-:Y:S01]  /*0b00*/  ELECT P0, URZ, PT ;  /* 0x0000000000ff782f */ /* 0x000fe20003800000 */
[----:B------:R-:W-:-:S04]  /*0b10*/  UIADD3 UR10, UPT, UPT, -UR4, 0x100000, URZ ;  /* 0x00100000040a7890 */ /* 0x000fc8000fffe1ff */
[----:B------:R-:W-:Y:S02]  /*0b20*/  USHF.L.U32 UR11, UR10, 0xb, URZ ;  /* 0x0000000b0a0b7899 */ /* 0x000fe400080006ff */
[----:B------:R-:W-:Y:S02]  /*0b30*/  USHF.L.U32 UR10, UR10, 0x1, URZ ;  /* 0x000000010a0a7899 */ /* 0x000fe400080006ff */
[----:B------:R-:W-:-:S04]  /*0b40*/  UIADD3 UR12, UPT, UPT, -UR9, 0x100000, URZ ;  /* 0x00100000090c7890 */ /* 0x000fc8000fffe1ff */
[----:B------:R-:W-:Y:S02]  /*0b50*/  USHF.L.U32 UR13, UR12, 0xb, URZ ;  /* 0x0000000b0c0d7899 */ /* 0x000fe400080006ff */
[----:B------:R-:W-:Y:S02]  /*0b60*/  USHF.L.U32 UR12, UR12, 0x1, URZ ;  /* 0x000000010c0c7899 */ /* 0x000fe400080006ff */
[----:B--2---:R-:W-:Y:S01]  /*0b70*/  ULEA UR5, UR5, UR7, 0x18 ;  /* 0x0000000705057291 */ /* 0x004fe2000f8ec0ff */
[----:B------:R-:W2:Y:S11]  /*0b80*/  FENCE.VIEW.ASYNC.S ;  /* 0x00000000000073c6 */ /* 0x000eb60000000000 */
[----:B--2---:R3:W2:Y:S01]  /*0b90*/  SYNCS.EXCH.64 URZ, [UR5+0x140], UR10 ;  /* 0x0001400a05ff75b2 */ /* 0x0046a20008000100 */
[----:B------:R3:W1:Y:S01]  /*0ba0*/  SYNCS.EXCH.64 URZ, [UR5+0x150], UR12 ;  /* 0x0001500c05ff75b2 */ /* 0x0006620008000100 */
[----:B------:R3:W1:Y:S01]  /*0bb0*/  SYNCS.EXCH.64 URZ, [UR5+0x148], UR10 ;  /* 0x0001480a05ff75b2 */ /* 0x0006620008000100 */
[----:B------:R3:W1:Y:S02]  /*0bc0*/  SYNCS.EXCH.64 URZ, [UR5+0x158], UR12 ;  /* 0x0001580c05ff75b2 */ /* 0x0006640008000100 */
[----:B---3--:R-:W-:Y:S01]  /*0bd0*/  NOP ;  /* 0x0000000000007918 */ /* 0x008fe20000000000 */
.L_x_13:
[----:B------:R-:W3:Y:S01]  /*0be0*/  SHFL.IDX PT, R2, R96, RZ, 0x1f ;  /* 0x00001fff60027589 */ /* 0x000ee200000e0000 */
[----:B------:R-:W-:Y:S01]  /*0bf0*/  NOP ;  /* 0x0000000000007918 */ /* 0x000fe20000000000 */
[----:B---3--:R-:W-:-:S13]  /*0c00*/  ISETP.NE.AND P0, PT, R2, 0x5, PT ;  /* 0x000000050200780c */ /* 0x008fda0003f05270 */
[----:B------:R-:W-:Y:S05]  /*0c10*/  @P0 BRA `(.L_x_14) ;  /* 0x0000000000580947 */ /* 0x000fea0003800000 */
[----:B------:R-:W3:Y:S01]  /*0c20*/  S2UR UR7, SR_CgaCtaId ;  /* 0x00000000000779c3 */ /* 0x000ee20000008800 */
[----:B------:R-:W-:Y:S01]  /*0c30*/  UMOV UR9, 0x400 ;  /* 0x0000040000097882 */ /* 0x000fe20000000000 */
[----:B--2---:R-:W-:Y:S01]  /*0c40*/  UMOV UR5, 0x1 ;  /* 0x0000000100057882 */ /* 0x004fe20000000000 */
        /* <DEDUP_REMOVED lines=8> */
[----:B---3--:R-:W-:Y:S01]  /*0cd0*/  ULEA UR7, UR7, UR9, 0x18 ;  /* 0x0000000907077291 */ /* 0x008fe2000f8ec0ff */
[----:B------:R-:W2:Y:S11]  /*0ce0*/  FENCE.VIEW.ASYNC.S ;  /* 0x00000000000073c6 */ /* 0x000eb60000000000 */
[----:B--2---:R3:W2:Y:S01]  /*0cf0*/  SYNCS.EXCH.64 URZ, [UR7+0x160], UR10 ;  /* 0x0001600a07ff75b2 */ /* 0x0046a20008000100 */
[----:B------:R3:W1:Y:S01]  /*0d00*/  SYNCS.EXCH.64 URZ, [UR7+0x180], UR4 ;  /* 0x0001800407ff75b2 */ /* 0x0006620008000100 */
[----:B------:R3:W1:Y:S01]  /*0d10*/  SYNCS.EXCH.64 URZ, [UR7+0x168], UR10 ;  /* 0x0001680a07ff75b2 */ /* 0x0006620008000100 */
[----:B------:R3:W1:Y:S01]  /*0d20*/  SYNCS.EXCH.64 URZ, [UR7+0x188], UR4 ;  /* 0x0001880407ff75b2 */ /* 0x0006620008000100 */
[----:B------:R3:W1:Y:S01]  /*0d30*/  SYNCS.EXCH.64 URZ, [UR7+0x170], UR10 ;  /* 0x0001700a07ff75b2 */ /* 0x0006620008000100 */
[----:B------:R3:W1:Y:S01]  /*0d40*/  SYNCS.EXCH.64 URZ, [UR7+0x190], UR4 ;  /* 0x0001900407ff75b2 */ /* 0x0006620008000100 */
[----:B------:R3:W1:Y:S01]  /*0d50*/  SYNCS.EXCH.64 URZ, [UR7+0x178], UR10 ;  /* 0x0001780a07ff75b2 */ /* 0x0006620008000100 */
[----:B------:R3:W1:Y:S02]  /*0d60*/  SYNCS.EXCH.64 URZ, [UR7+0x198], UR4 ;  /* 0x0001980407ff75b2 */ /* 0x0006640008000100 */
[----:B---3--:R-:W-:Y:S01]  /*0d70*/  NOP ;  /* 0x0000000000007918 */ /* 0x008fe20000000000 */
.L_x_14:
[----:B------:R-:W3:Y:S01]  /*0d80*/  SHFL.IDX PT, R2, R96, RZ, 0x1f ;  /* 0x00001fff60027589 */ /* 0x000ee200000e0000 */
[----:B------:R-:W-:Y:S01]  /*0d90*/  NOP ;  /* 0x0000000000007918 */ /* 0x000fe20000000000 */
[----:B---3--:R-:W-:-:S13]  /*0da0*/  ISETP.NE.AND P0, PT, R2, 0x3, PT ;  /* 0x000000030200780c */ /* 0x008fda0003f05270 */
[----:B------:R-:W-:Y:S05]  /*0db0*/  @P0 BRA `(.L_x_15) ;  /* 0x0000000000380947 */ /* 0x000fea0003800000 */
[----:B--2---:R-:W2:Y:S01]  /*0dc0*/  S2UR UR5, SR_CgaCtaId ;  /* 0x00000000000579c3 */ /* 0x004ea20000008800 */
        /* <DEDUP_REMOVED lines=13> */
.L_x_15:
[----:B--2---:R-:W2:Y:S01]  /*0ea0*/  S2UR UR5, SR_CTAID.X ;  /* 0x00000000000579c3 */ /* 0x004ea20000002500 */
[----:B------:R-:W-:-:S05]  /*0eb0*/  CS2R.32 R90, SR_CgaSize ;  /* 0x00000000005a7805 */ /* 0x000fca0000008a00 */
[----:B------:R-:W-:-:S05]  /*0ec0*/  IMAD R90, R90, -0xa0, RZ ;  /* 0xffffff605a5a7824 */ /* 0x000fca00078e02ff */
[----:B------:R-:W-:-:S14]  /*0ed0*/  R2UR UR9, R90 ;  /* 0x000000005a0972ca */ /* 0x000fdc00000e0000 */
[----:B------:R-:W3:Y:S01]  /*0ee0*/  LDCU UR9, c[0x0][UR9+0x2b0] ;  /* 0x00005600090977ac */ /* 0x000ee20008000800 */
[----:B------:R-:W-:Y:S01]  /*0ef0*/  NOP ;  /* 0x0000000000007918 */ /* 0x000fe20000000000 */
[----:B------:R-:W-:-:S05]  /*0f00*/  CS2R.32 R90, SR_CgaSize ;  /* 0x00000000005a7805 */ /* 0x000fca0000008a00 */
[----:B------:R-:W-:-:S05]  /*0f10*/  IMAD R90, R90, -0xa0, RZ ;  /* 0xffffff605a5a7824 */ /* 0x000fca00078e02ff */
[----:B------:R-:W-:-:S14]  /*0f20*/  R2UR UR7, R90 ;  /* 0x000000005a0772ca */ /* 0x000fdc00000e0000 */
[----:B------:R-:W4:Y:S01]  /*0f30*/  LDCU UR7, c[0x0][UR7+0x2b4] ;  /* 0x00005680070777ac */ /* 0x000f220008000800 */
[----:B------:R-:W1:Y:S08]  /*0f40*/  S2UR UR4, SR_CTAID.Y ;  /* 0x00000000000479c3 */ /* 0x000e700000002600 */
[----:B------:R-:W4:Y:S01]  /*0f50*/  LDC R9, c[0x0][0xb24] ;  /* 0x0002c900ff097b82 */ /* 0x000f220000000800 */
[----:B--2---:R-:W-:-:S02]  /*0f60*/  I2FP.F32.U32 R5, UR5 ;  /* 0x0000000500057c45 */ /* 0x004fc40008201000 */
[----:B------:R-:W-:-:S05]  /*0f70*/  CS2R.32 R3, SR_CgaSize ;  /* 0x0000000000037805 */ /* 0x000fca0000008a00 */
[----:B------:R-:W-:-:S06]  /*0f80*/  IMAD R3, R3, -0xa0, RZ ;  /* 0xffffff6003037824 */ /* 0x000fcc00078e02ff */
[----:B------:R-:W2:Y:S01]  /*0f90*/  LDC R3, c[0x0][R3+0x2a0] ;  /* 0x0000a80003037b82 */ /* 0x000ea20000000800 */
[----:B------:R-:W-:Y:S01]  /*0fa0*/  MOV R21, UR5 ;  /* 0x0000000500157c02 */ /* 0x000fe20008000f00 */
[----:B---3--:R-:W-:Y:S01]  /*0fb0*/  FMUL R5, R5, UR9 ;  /* 0x0000000905057c20 */ /* 0x008fe20008400000 */
[----:B-1----:R-:W-:Y:S02]  /*0fc0*/  I2FP.F32.U32 R4, UR4 ;  /* 0x0000000400047c45 */ /* 0x002fe40008201000 */
[----:B------:R-:W-:-:S05]  /*0fd0*/  CS2R.32 R2, SR_CgaSize ;  /* 0x0000000000027805 */ /* 0x000fca0000008a00 */
[----:B------:R-:W-:-:S06]  /*0fe0*/  IMAD R2, R2, -0xa0, RZ ;  /* 0xffffff6002027824 */ /* 0x000fcc00078e02ff */
[----:B------:R-:W1:Y:S01]  /*0ff0*/  LDC R2, c[0x0][R2+0x2a4] ;  /* 0x0000a90002027b82 */ /* 0x000e620000000800 */
[----:B------:R-:W3:Y:S01]  /*1000*/  F2I.U32.TRUNC.NTZ R90, R5 ;  /* 0x00000005005a7305 */ /* 0x000ee2000020f000 */
[----:B------:R-:W-:Y:S01]  /*1010*/  MOV R20, UR4 ;  /* 0x0000000400147c02 */ /* 0x000fe20008000f00 */
[----:B----4-:R-:W-:-:S05]  /*1020*/  FMUL R4, R4, UR7 ;  /* 0x0000000704047c20 */ /* 0x010fca0008400000 */
[----:B------:R-:W-:Y:S01]  /*1030*/  BAR.SYNC.DEFER_BLOCKING 0x0 ;  /* 0x0000000000007b1d */ /* 0x000fe20000010000 */
[----:B------:R-:W-:-:S05]  /*1040*/  ISETP.GE.AND P0, PT, R9, 0x1, PT ;  /* 0x000000010900780c */ /* 0x000fca0003f06270 */
[----:B------:R-:W4:Y:S02]  /*1050*/  F2I.U32.TRUNC.NTZ R83, R4 ;  /* 0x0000000400537305 */ /* 0x000f24000020f000 */
[----:B------:R-:W1:Y:S01]  /*1060*/  S2UR UR36, SR_CTAID.Z ;  /* 0x00000000002479c3 */ /* 0x000e620000002700 */
[----:B---3--:R-:W-:-:S05]  /*1070*/  IADD3 R90, PT, PT, -R90, RZ, RZ ;  /* 0x000000ff5a5a7210 */ /* 0x008fca0007ffe1ff */
[----:B--2---:R-:W-:Y:S01]  /*1080*/  IMAD R90, R3, R90, UR5 ;  /* 0x00000005035a7e24 */ /* 0x004fe2000f8e025a */
[----:B----4-:R-:W-:-:S05]  /*1090*/  IADD3 R83, PT, PT, -R83, RZ, RZ ;  /* 0x000000ff53537210 */ /* 0x010fca0007ffe1ff */
[----:B-1----:R-:W-:Y:S01]  /*10a0*/  IMAD R83, R2, R83, UR4 ;  /* 0x0000000402537e24 */ /* 0x002fe2000f8e0253 */
[----:B------:R-:W-:Y:S06]  /*10b0*/  @!P0 BRA `(.L_x_16) ;  /* 0x0000000000b88947 */ /* 0x000fec0003800000 */
[----:B------:R-:W1:Y:S01]  /*10c0*/  LDC.64 R4, c[0x0][0xb18] ;  /* 0x0002c600ff047b82 */ /* 0x000e620000000a00 */
[----:B------:R-:W-:-:S07]  /*10d0*/  ISETP.NE.AND P0, PT, R9, 0x1, PT ;  /* 0x000000010900780c */ /* 0x000fce0003f05270 */
[----:B------:R-:W2:Y:S08]  /*10e0*/  LDC R10, c[0x0][0xb0c] ;  /* 0x0002c300ff0a7b82 */ /* 0x000eb00000000800 */
[----:B------:R-:W3:Y:S08]  /*10f0*/  LDC R11, c[0x0][0x370] ;  /* 0x0000dc00ff0b7b82 */ /* 0x000ef00000000800 */
[----:B------:R-:W4:Y:S01]  /*1100*/  LDC R12, c[0x0][0x374] ;  /* 0x0000dd00ff0c7b82 */ /* 0x000f220000000800 */
[----:B-1----:R-:W-:-:S07]  /*1110*/  ISETP.NE.AND P1, PT, R4, 0x1, PT ;  /* 0x000000010400780c */ /* 0x002fce0003f25270 */
[----:B------:R-:W3:Y:S01]  /*1120*/  LDC.64 R6, c[0x0][0xb10] ;  /* 0x0002c400ff067b82 */ /* 0x000ee20000000a00 */
[----:B--2---:R-:W-:-:S07]  /*1130*/  ISETP.NE.AND P2, PT, R10, 0x1, PT ;  /* 0x000000010a00780c */ /* 0x004fce0003f45270 */
[----:B------:R-:W1:Y:S08]  /*1140*/  LDC R8, c[0x0][0xb20] ;  /* 0x0002c800ff087b82 */ /* 0x000e700000000800 */
[----:B------:R-:W2:Y:S01]  /*1150*/  LDC.64 R2, c[0x0][0xb28] ;  /* 0x0002ca00ff027b82 */ /* 0x000ea20000000a00 */
[----:B----4-:R-:W-:-:S04]  /*1160*/  IMAD.HI.U32 R13, R12, R5, RZ ;  /* 0x000000050c0d7227 */ /* 0x010fc800078e00ff */
[----:B------:R-:W-:-:S04]  /*1170*/  IMAD.HI.U32 R5, R20, R5, RZ ;  /* 0x0000000514057227 */ /* 0x000fc800078e00ff */
[----:B---3--:R-:W-:-:S04]  /*1180*/  IMAD.HI.U32 R14, R11, R6, RZ ;  /* 0x000000060b0e7227 */ /* 0x008fc800078e00ff */
[C---:B------:R-:W-:Y:S01]  /*1190*/  IMAD.HI.U32 R16, R21.reuse, R6, RZ ;  /* 0x0000000615107227 */ /* 0x040fe200078e00ff */
[-C--:B------:R-:W-:Y:S02]  /*11a0*/  @P2 SHF.R.U32.HI R11, RZ, R7.reuse, R14 ;  /* 0x00000007ff0b2219 */ /* 0x080fe4000001160e */
[-C--:B-1----:R-:W-:Y:S02]  /*11b0*/  @P1 SHF.R.U32.HI R12, RZ, R8.reuse, R13 ;  /* 0x00000008ff0c1219 */ /* 0x082fe4000001160d */
[----:B------:R-:W-:Y:S02]  /*11c0*/  SHF.R.U32.HI R5, RZ, R8, R5 ;  /* 0x00000008ff057219 */ /* 0x000fe40000011605 */
[----:B------:R-:W-:Y:S02]  /*11d0*/  SHF.R.U32.HI R16, RZ, R7, R16 ;  /* 0x00000007ff107219 */ /* 0x000fe40000011610 */
[----:B------:R-:W-:Y:S01]  /*11e0*/  SEL R5, R20, R5, !P1 ;  /* 0x0000000514057207 */ /* 0x000fe20004800000 */
[----:B--2---:R-:W-:Y:S01]  /*11f0*/  IMAD.HI.U32 R14, R12, R2, RZ ;  /* 0x000000020c0e7227 */ /* 0x004fe200078e00ff */
[----:B------:R-:W-:-:S02]  /*1200*/  SEL R7, R21, R16, !P2 ;  /* 0x0000001015077207 */ /* 0x000fc40005000000 */
[----:B------:R-:W-:Y:S01]  /*1210*/  IADD3 R13, PT, PT, -R5, RZ, RZ ;  /* 0x000000ff050d7210 */ /* 0x000fe20007ffe1ff */
[----:B------:R-:W-:Y:S01]  /*1220*/  IMAD.HI.U32 R6, R11, R2, RZ ;  /* 0x000000020b067227 */ /* 0x000fe200078e00ff */
[----:B------:R-:W-:-:S03]  /*1230*/  @P0 SHF.R.U32.HI R12, RZ, R3, R14 ;  /* 0x00000003ff0c0219 */ /* 0x000fc6000001160e */
[----:B------:R-:W-:Y:S01]  /*1240*/  IMAD R13, R4, R13, R20 ;  /* 0x0000000d040d7224 */ /* 0x000fe200078e0214 */
[----:B------:R-:W-:Y:S01]  /*1250*/  @P0 SHF.R.U32.HI R11, RZ, R3, R6 ;  /* 0x00000003ff0b0219 */ /* 0x000fe20000011606 */
[----:B------:R-:W-:-:S04]  /*1260*/  IMAD R12, R12, R9, RZ ;  /* 0x000000090c0c7224 */ /* 0x000fc800078e02ff */
[----:B------:R-:W-:Y:S01]  /*1270*/  IMAD R6, R11, R9, RZ ;  /* 0x000000090b067224 */ /* 0x000fe200078e02ff */
[----:B------:R-:W-:-:S04]  /*1280*/  ISETP.GE.AND P1, PT, R5, R12, PT ;  /* 0x0000000c0500720c */ /* 0x000fc80003f26270 */
[----:B------:R-:W-:Y:S01]  /*1290*/  ISETP.GE.OR P1, PT, R7, R6, P1 ;  /* 0x000000060700720c */ /* 0x000fe20000f26670 */
[----:B------:R-:W-:-:S05]  /*12a0*/  IMAD.HI.U32 R6, R5, R2, RZ ;  /* 0x0000000205067227 */ /* 0x000fca00078e00ff */
[----:B------:R-:W-:-:S04]  /*12b0*/  SHF.R.U32.HI R6, RZ, R3, R6 ;  /* 0x00000003ff067219 */ /* 0x000fc80000011606 */
[----:B------:R-:W-:-:S03]  /*12c0*/  SEL R6, R5, R6, !P0 ;  /* 0x0000000605067207 */ /* 0x000fc60004000000 */
[----:B------:R-:W-:Y:S01]  /*12d0*/  @!P1 IMAD.HI.U32 R8, R7, R2, RZ ;  /* 0x0000000207089227 */ /* 0x000fe200078e00ff */
[----:B------:R-:W-:-:S04]  /*12e0*/  IADD3 R2, PT, PT, -R6, RZ, RZ ;  /* 0x000000ff06027210 */ /* 0x000fc80007ffe1ff */
[----:B------:R-:W-:Y:S01]  /*12f0*/  @!P1 SHF.R.U32.HI R8, RZ, R3, R8 ;  /* 0x00000003ff089219 */ /* 0x000fe20000011608 */
[----:B------:R-:W-:-:S03]  /*1300*/  IMAD R2, R9, R2, R5 ;  /* 0x0000000209027224 */ /* 0x000fc600078e0205 */
[----:B------:R-:W-:-:S05]  /*1310*/  @!P1 SEL R3, R7, R8, !P0 ;  /* 0x0000000807039207 */ /* 0x000fca0004000000 */
[--C-:B------:R-:W-:Y:S02]  /*1320*/  @!P1 IMAD.IADD R6, R6, 0x1, -R3.reuse ;  /* 0x0000000106069824 */ /* 0x100fe400078e0a03 */
[----:B------:R-:W-:Y:S01]  /*1330*/  @!P1 IMAD R3, R2, R11, R3 ;  /* 0x0000000b02039224 */ /* 0x000fe200078e0203 */
[----:B------:R-:W-:Y:S01]  /*1340*/  IADD3 R2, PT, PT, -R7, RZ, RZ ;  /* 0x000000ff07027210 */ /* 0x000fe20007ffe1ff */
[----:B------:R-:W-:Y:S02]  /*1350*/  @!P1 IMAD R5, R6, R9, R7 ;  /* 0x0000000906059224 */ /* 0x000fe400078e0207 */
[----:B------:R-:W-:Y:S02]  /*1360*/  @!P1 IMAD.MOV.U32 R7, RZ, RZ, R3 ;  /* 0x000000ffff079224 */ /* 0x000fe400078e0003 */
[----:B------:R-:W-:Y:S02]  /*1370*/  IMAD R2, R10, R2, R21 ;  /* 0x000000020a027224 */ /* 0x000fe400078e0215 */
[----:B------:R-:W-:-:S02]  /*1380*/  IMAD R20, R5, R4, R13 ;  /* 0x0000000405147224 */ /* 0x000fc400078e020d */
[----:B------:R-:W-:Y:S02]  /*1390*/  IMAD R21, R7, R10, R2 ;  /* 0x0000000a07157224 */ /* 0x000fe400078e0202 */
.L_x_16:
[----:B------:R-:W1:Y:S01]  /*13a0*/  LDCU UR4, c[0x0][0xb30] ;  /* 0x00016600ff0477ac */ /* 0x000e620008000800 */
[----:B------:R-:W2:Y:S08]  /*13b0*/  S2UR UR37, SR_CgaCtaId ;  /* 0x00000000002579c3 */ /* 0x000eb00000008800 */
[----:B------:R-:W3:Y:S01]  /*13c0*/  LDC R40, c[0x0][0xb24] ;  /* 0x0002c900ff287b82 */ /* 0x000ee20000000800 */
[----:B-1----:R-:W-:-:S09]  /*13d0*/  UISETP.NE.AND UP1, UPT, UR4, 0x1, UPT ;  /* 0x000000010400788c */ /* 0x002fd2000bf25270 */
[----:B--2---:R-:W-:Y:S05]  /*13e0*/  BRA.U UP1, `(.L_x_17) ;  /* 0x0000000101407547 */ /* 0x004fea000b800000 */
[----:B------:R-:W1:Y:S08]  /*13f0*/  LDC.64 R4, c[0x0][0xb10] ;  /* 0x0002c400ff047b82 */ /* 0x000e700000000a00 */
[----:B------:R-:W2:Y:S08]  /*1400*/  LDC.64 R2, c[0x0][0xb18] ;  /* 0x0002c600ff027b82 */ /* 0x000eb00000000a00 */
[----:B------:R-:W4:Y:S08]  /*1410*/  LDC R6, c[0x0][0xb20] ;  /* 0x0002c800ff067b82 */ /* 0x000f300000000800 */
[----:B------:R-:W3:Y:S01]  /*1420*/  LDC R8, c[0x0][0xb0c] ;  /* 0x0002c300ff087b82 */ /* 0x000ee20000000800 */
[----:B-1----:R-:W-:-:S05]  /*1430*/  IMAD.HI.U32 R4, R21, R4, RZ ;  /* 0x0000000415047227 */ /* 0x002fca00078e00ff */
[----:B------:R-:W-:Y:S01]  /*1440*/  SHF.R.U32.HI R4, RZ, R5, R4 ;  /* 0x00000005ff047219 */ /* 0x000fe20000011604 */
[----:B--2---:R-:W-:Y:S01]  /*1450*/  IMAD.HI.U32 R3, R20, R3, RZ ;  /* 0x0000000314037227 */ /* 0x004fe200078e00ff */
[----:B------:R-:W-:-:S04]  /*1460*/  ISETP.NE.AND P0, PT, R2, 0x1, PT ;  /* 0x000000010200780c */ /* 0x000fc80003f05270 */
[----:B----4-:R-:W-:-:S04]  /*1470*/  SHF.R.U32.HI R3, RZ, R6, R3 ;  /* 0x00000006ff037219 */ /* 0x010fc80000011603 */
[----:B------:R-:W-:Y:S02]  /*1480*/  SEL R3, R20, R3, !P0 ;  /* 0x0000000314037207 */ /* 0x000fe40004000000 */
[----:B---3--:R-:W-:-:S04]  /*1490*/  ISETP.NE.AND P1, PT, R8, 0x1, PT ;  /* 0x000000010800780c */ /* 0x008fc80003f25270 */
[----:B------:R-:W-:-:S05]  /*14a0*/  SEL R4, R21, R4, !P1 ;  /* 0x0000000415047207 */ /* 0x000fca0004800000 */
[----:B------:R-:W-:Y:S02]  /*14b0*/  IMAD.IADD R5, R3, 0x1, -R4 ;  /* 0x0000000103057824 */ /* 0x000fe400078e0a04 */
[----:B------:R-:W-:Y:S02]  /*14c0*/  IMAD.IADD R3, R4, 0x1, -R3 ;  /* 0x0000000104037824 */ /* 0x000fe400078e0a03 */
[----:B------:R-:W-:Y:S02]  /*14d0*/  IMAD R21, R5, R8, R21 ;  /* 0x0000000805157224 */ /* 0x000fe400078e0215 */
[----:B------:R-:W-:-:S07]  /*14e0*/  IMAD R20, R3, R2, R20 ;  /* 0x0000000203147224 */ /* 0x000fce00078e0214 */
.L_x_17:
[----:B------:R-:W-:Y:S01]  /*14f0*/  BAR.SYNC.DEFER_BLOCKING 0x0 ;  /* 0x0000000000007b1d */ /* 0x000fe20000010000 */
[----:B------:R-:W-:Y:S01]  /*1500*/  UISETP.NE.AND UP1, UPT, UR8, 0x2, UPT ;  /* 0x000000020800788c */ /* 0x000fe2000bf25270 */
[----:B------:R-:W-:Y:S02]  /*1510*/  ISETP.NE.OR P5, PT, R0, 0x2, !P5 ;  /* 0x000000020000780c */ /* 0x000fe40006fa5670 */
[----:B------:R-:W-:-:S06]  /*1520*/  LOP3.LUT R2, R103, 0x1f, RZ, 0xc0, !PT ;  /* 0x0000001f67027812 */ /* 0x000fcc00078ec0ff */
[----:B------:R-:W-:Y:S05]  /*1530*/  BRA.U UP1, `(.L_x_18) ;  /* 0x0000001901307547 */ /* 0x000fea000b800000 */
[----:B------:R-:W1:Y:S01]  /*1540*/  LDCU UR13, c[0x0][0x38c] ;  /* 0x00007180ff0d77ac */ /* 0x000e620008000800 */
[----:B------:R-:W2:Y:S01]  /*1550*/  LDC R9, c[0x0][0x370] ;  /* 0x0000dc00ff097b82 */ /* 0x000ea20000000800 */
[----:B------:R-:W-:Y:S01]  /*1560*/  PLOP3.LUT P1, PT, PT, PT, UP2, 0x80, 0x8 ;  /* 0x000000000008781c */ /* 0x000fe20003f2f028 */
[----:B------:R-:W-:Y:S01]  /*1570*/  IMAD.MOV.U32 R15, RZ, RZ, 0x1 ;  /* 0x00000001ff0f7424 */ /* 0x000fe200078e00ff */
[----:B------:R-:W-:Y:S01]  /*1580*/  ISETP.EQ.OR P4, PT, R2, RZ, P5 ;  /* 0x000000ff0200720c */ /* 0x000fe20002f82670 */
[----:B------:R-:W-:Y:S01]  /*1590*/  IMAD.MOV.U32 R14, RZ, RZ, RZ ;  /* 0x000000ffff0e7224 */ /* 0x000fe200078e00ff */
[----:B------:R-:W-:Y:S02]  /*15a0*/  PLOP3.LUT P1, PT, P1, PT, PT, 0x8, 0x80 ;  /* 0x000000000080781c */ /* 0x000fe40000f2e170 */
[----:B------:R-:W-:Y:S01]  /*15b0*/  CS2R R12, SRZ ;  /* 0x00000000000c7805 */ /* 0x000fe2000001ff00 */
[----:B------:R-:W-:Y:S01]  /*15c0*/  IMAD.MOV.U32 R10, RZ, RZ, 0x1 ;  /* 0x00000001ff0a7424 */ /* 0x000fe200078e00ff */
[----:B------:R-:W4:Y:S01]  /*15d0*/  LDC R0, c[0x0][0x374] ;  /* 0x0000dd00ff007b82 */ /* 0x000f220000000800 */
[----:B------:R-:W2:Y:S01]  /*15e0*/  LDCU.64 UR22, c[0x0][0x348] ;  /* 0x00006900ff1677ac */ /* 0x000ea20008000a00 */
[----:B------:R-:W-:Y:S01]  /*15f0*/  UMOV UR6, URZ ;  /* 0x000000ff00067c82 */ /* 0x000fe20008000000 */
[----:B-1----:R-:W-:-:S04]  /*1600*/  UIADD3 UR5, UPT, UPT, UR13, 0x3f, URZ ;  /* 0x0000003f0d057890 */ /* 0x002fc8000fffe0ff */
[----:B------:R-:W-:-:S04]  /*1610*/  USHF.R.S32.HI UR4, URZ, 0x1f, UR5 ;  /* 0x0000001fff047899 */ /* 0x000fc80008011405 */
[----:B------:R-:W-:-:S04]  /*1620*/  ULEA.HI UR4, UR4, UR5, URZ, 0x6 ;  /* 0x0000000504047291 */ /* 0x000fc8000f8f30ff */
[----:B------:R-:W-:Y:S02]  /*1630*/  USHF.R.S32.HI UR15, URZ, 0x6, UR4 ;  /* 0x00000006ff0f7899 */ /* 0x000fe40008011404 */
[----:B------:R-:W-:Y:S02]  /*1640*/  UIADD3 UR4, UPT, UPT, UR13, -0x1, URZ ;  /* 0xffffffff0d047890 */ /* 0x000fe4000fffe0ff */
[----:B------:R-:W-:Y:S02]  /*1650*/  UISETP.LT.U32.AND UP0, UPT, UR15, 0x11, UPT ;  /* 0x000000110f00788c */ /* 0x000fe4000bf01070 */
[----:B------:R-:W-:Y:S02]  /*1660*/  UISETP.GE.U32.AND UP1, UPT, UR4, -0x7f, UPT ;  /* 0xffffff810400788c */ /* 0x000fe4000bf26070 */
[----:B------:R-:W-:Y:S02]  /*1670*/  USEL UR14, UR15, 0x11, UP0 ;  /* 0x000000110f0e7887 */ /* 0x000fe40008000000 */
[----:B------:R-:W-:-:S02]  /*1680*/  UIADD3 UR13, UPT, UPT, UR13, 0x7e, URZ ;  /* 0x0000007e0d0d7890 */ /* 0x000fc4000fffe0ff */
[----:B------:R-:W-:Y:S02]  /*1690*/  UIADD3 UR5, UPT, UPT, UR14, -0x1, URZ ;  /* 0xffffffff0e057890 */ /* 0x000fe4000fffe0ff */
[----:B------:R-:W-:-:S03]  /*16a0*/  UIADD3 UR7, UPT, UPT, UR15, -UR14, URZ ;  /* 0x8000000e0f077290 */ /* 0x000fc6000fffe0ff */
[----:B------:R-:W-:-:S04]  /*16b0*/  @UP1 UIADD3 UR5, UPT, UPT, UR14, URZ, URZ ;  /* 0x000000ff0e051290 */ /* 0x000fc8000fffe0ff */
[----:B--2---:R-:W-:-:S12]  /*16c0*/  UIADD3 UR5, UPT, UPT, UR5, 0x1, URZ ;  /* 0x0000000105057890 */ /* 0x004fd8000fffe0ff */
.L_x_36:
[----:B------:R-:W-:Y:S01]  /*16d0*/  UISETP.NE.AND UP0, UPT, UR37, URZ, UPT ;  /* 0x000000ff2500728c */ /* 0x000fe2000bf05270 */
[----:B------:R-:W1:Y:S08]  /*16e0*/  S2UR UR37, SR_CgaCtaId ;  /* 0x00000000002579c3 */ /* 0x000e700000008800 */
[----:B------:R-:W-:Y:S05]  /*16f0*/  BRA.U UP0, `(.L_x_19) ;  /* 0x0000000100347547 */ /* 0x000fea000b800000 */
[----:B------:R-:W2:Y:S01]  /*1700*/  S2R R2, SR_CgaCtaId ;  /* 0x0000000000027919 */ /* 0x000ea20000008800 */
[----:B------:R-:W-:-:S04]  /*1710*/  MOV R3, 0x400 ;  /* 0x0000040000037802 */ /* 0x000fc80000000f00 */
[----:B--2---:R-:W-:Y:S02]  /*1720*/  LEA R3, R2, R3, 0x18 ;  /* 0x0000000302037211 */ /* 0x004fe400078ec0ff */
[----:B------:R-:W-:-:S03]  /*1730*/  SHF.L.U32 R2, R10, 0x1f, RZ ;  /* 0x0000001f0a027819 */ /* 0x000fc600000006ff */
[----:B------:R-:W-:-:S04]  /*1740*/  IMAD R3, R12, 0x8, R3 ;  /* 0x000000080c037824 */ /* 0x000fc800078e0203 */
[----:B------:R-:W2:Y:S02]  /*1750*/  SYNCS.PHASECHK.TRANS64.TRYWAIT P0, [R3+URZ+0x1b0], R2 ;  /* 0x0001b002030075a7 */ /* 0x000ea400080011ff */
[----:B--2---:R-:W-:Y:S05]  /*1760*/  @!P0 BRA `(.L_x_20) ;  /* 0x0000006000b88947 */ /* 0x004fea0003800000 */
.L_x_119:
[----:B------:R-:W-:Y:S01]  /*1770*/  VIADD R12, R12, 0x1 ;  /* 0x000000010c0c7836 */ /* 0x000fe20000000000 */
[----:B------:R2:W-:Y:S04]  /*1780*/  SYNCS.ARRIVE.TRANS64.A1T0 RZ, [R3+URZ+0x1a0], RZ ;  /* 0x0001a0ff03ff79a7 */ /* 0x0005e800081000ff */
[----:B------:R-:W-:-:S04]  /*1790*/  ISETP.NE.AND P0, PT, R12, 0x2, PT ;  /* 0x000000020c00780c */ /* 0x000fc80003f05270 */
[----:B------:R-:W-:Y:S02]  /*17a0*/  SEL R12, R12, RZ, P0 ;  /* 0x000000ff0c0c7207 */ /* 0x000fe40000000000 */
[----:B--2---:R-:W-:-:S04]  /*17b0*/  SEL R3, RZ, 0x1, P0 ;  /* 0x00000001ff037807 */ /* 0x004fc80000000000 */
[----:B------:R-:W-:-:S07]  /*17c0*/  LOP3.LUT R10, R10, R3, RZ, 0x3c, !PT ;  /* 0x000000030a0a7212 */ /* 0x000fce00078e3cff */
.L_x_19:
[----:B------:R-:W-:Y:S01]  /*17d0*/  UMOV UR4, 0x400 ;  /* 0x0000040000047882 */ /* 0x000fe20000000000 */
[----:B------:R-:W-:Y:S01]  /*17e0*/  SHF.L.U32 R2, R15, 0x1f, RZ ;  /* 0x0000001f0f027819 */ /* 0x000fe200000006ff */
[----:B-1----:R-:W-:Y:S01]  /*17f0*/  ULEA UR4, UR37, UR4, 0x18 ;  /* 0x0000000425047291 */ /* 0x002fe2000f8ec0ff */
[----:B------:R-:W-:Y:S01]  /*1800*/  R2UR UR34, R21 ;  /* 0x00000000152272ca */ /* 0x000fe200000e0000 */
[----:B------:R-:W-:Y:S01]  /*1810*/  UISETP.GE.U32.AND UP0, UPT, UR13, 0x7f, UPT ;  /* 0x0000007f0d00788c */ /* 0x000fe2000bf06070 */
[----:B------:R-:W-:Y:S01]  /*1820*/  R2UR UR11, R20 ;  /* 0x00000000140b72ca */ /* 0x000fe200000e0000 */
[----:B------:R-:W-:Y:S01]  /*1830*/  ULEA UR8, UR6, UR4, 0x3 ;  /* 0x0000000406087291 */ /* 0x000fe2000f8e18ff */
[----:B------:R-:W-:-:S08]  /*1840*/  UMOV UR24, URZ ;  /* 0x000000ff00187c82 */ /* 0x000fd00008000000 */
[----:B------:R1:W2:Y:S01]  /*1850*/  SYNCS.PHASECHK.TRANS64.TRYWAIT P0, [UR8+0x88], R2 ;  /* 0x00008802ff0075a7 */ /* 0x0002a20008001108 */
[----:B------:R-:W-:Y:S02]  /*1860*/  USHF.L.U32 UR34, UR34, 0x6, URZ ;  /* 0x0000000622227899 */ /* 0x000fe400080006ff */
[----:B------:R-:W-:Y:S01]  /*1870*/  USHF.L.U32 UR11, UR11, 0x7, URZ ;  /* 0x000000070b0b7899 */ /* 0x000fe200080006ff */
[----:B------:R-:W-:Y:S11]  /*1880*/  BRA.U !UP0, `(.L_x_21) ;  /* 0x0000000108a87547 */ /* 0x000ff6000b800000 */
[----:B------:R-:W-:Y:S01]  /*1890*/  UMOV UR16, URZ ;  /* 0x000000ff00107c82 */ /* 0x000fe20008000000 */
[----:B------:R-:W-:-:S05]  /*18a0*/  UMOV UR17, UR6 ;  /* 0x0000000600117c82 */ /* 0x000fca0008000000 */
.L_x_26:
[----:B-1----:R-:W-:Y:S01]  /*18b0*/  ULEA UR33, UR17, UR4, 0x3 ;  /* 0x0000000411217291 */ /* 0x002fe2000f8e18ff */
[----:B--2---:R-:W-:Y:S01]  /*18c0*/  @!P5 MOV R3, 0x3000 ;  /* 0x000030000003d802 */ /* 0x004fe20000000f00 */
[----:B--2---:R-:W-:Y:S10]  /*18d0*/  @P0 BRA `(.L_x_22) ;  /* 0x00000000000c0947 */ /* 0x004ff40003800000 */
[----:B------:R-:W-:-:S04]  /*18e0*/  SHF.L.U32 R5, R15, 0x1f, RZ ;  /* 0x0000001f0f057819 */ /* 0x000fc800000006ff */
[----:B------:R-:W2:Y:S02]  /*18f0*/  SYNCS.PHASECHK.TRANS64.TRYWAIT P0, [UR33+0x88], R5 ;  /* 0x00008805ff0075a7 */ /* 0x000ea40008001121 */
[----:B--2---:R-:W-:Y:S05]  /*1900*/  @!P0 BRA `(.L_x_23) ;  /* 0x0000006000648947 */ /* 0x004fea0003800000 */
.L_x_22:
[----:B------:R2:W-:Y:S01]  /*1910*/  @!P5 SYNCS.ARRIVE.TRANS64 RZ, [UR33], R3 ;  /* 0x00000003ffffd9a7 */ /* 0x0005e20008000021 */
[----:B------:R-:W-:Y:S04]  /*1920*/  BSSY.RECONVERGENT B0, `(.L_x_24) ;  /* 0x0000003000007945 */ /* 0x000fe80003800200 */
[----:B------:R-:W-:Y:S05]  /*1930*/  @P4 BRA `(.L_x_25) ;  /* 0x0000000000044947 */ /* 0x000fea0003800000 */
[----:B------:R-:W-:Y:S05]  /*1940*/  BPT.TRAP 0x1 ;  /* 0x000000040000795c */ /* 0x000fea0000300000 */
.L_x_25:
[----:B------:R-:W-:Y:S05]  /*1950*/  BSYNC.RECONVERGENT B0 ;  /* 0x0000000000007941 */ /* 0x000fea0003800200 */
.L_x_24:
[----:B------:R-:W-:Y:S02]  /*1960*/  UIADD3 UR6, UPT, UPT, UR17, 0x1, URZ ;  /* 0x0000000111067890 */ /* 0x000fe4000fffe0ff */
[----:B------:R-:W-:Y:S02]  /*1970*/  ULEA UR32, UR17, UR4, 0xc ;  /* 0x0000000411207291 */ /* 0x000fe4000f8e60ff */
[----:B------:R-:W-:Y:S02]  /*1980*/  UISETP.NE.AND UP0, UPT, UR6, 0x11, UPT ;  /* 0x000000110600788c */ /* 0x000fe4000bf05270 */
[----:B------:R-:W-:Y:S02]  /*1990*/  UIADD3 UR26, UP1, UPT, UR22, 0x80, URZ ;  /* 0x00000080161a7890 */ /* 0x000fe4000ff3e0ff */
[----:B------:R-:W-:Y:S02]  /*19a0*/  USEL UR9, URZ, 0x1, UP0 ;  /* 0x00000001ff097887 */ /* 0x000fe40008000000 */
[----:B------:R-:W-:-:S02]  /*19b0*/  USEL UR6, UR6, URZ, UP0 ;  /* 0x000000ff06067287 */ /* 0x000fc40008000000 */
[----:B------:R-:W-:Y:S02]  /*19c0*/  UIADD3 UR20, UP0, UPT, UR22, 0x180, URZ ;  /* 0x0000018016147890 */ /* 0x000fe4000ff1e0ff */
[----:B------:R-:W-:Y:S01]  /*19d0*/  ULEA UR8, UR6, UR4, 0x3 ;  /* 0x0000000406087291 */ /* 0x000fe2000f8e18ff */
[----:B------:R-:W-:Y:S01]  /*19e0*/  LOP3.LUT R15, R15, UR9, RZ, 0x3c, !PT ;  /* 0x000000090f0f7c12 */ /* 0x000fe2000f8e3cff */
[----:B------:R-:W-:Y:S02]  /*19f0*/  USHF.L.U32 UR35, UR16, 0x6, URZ ;  /* 0x0000000610237899 */ /* 0x000fe400080006ff */
[----:B------:R-:W-:Y:S01]  /*1a00*/  UIADD3.X UR27, UPT, UPT, URZ, UR23, URZ, UP1, !UPT ;  /* 0x00000017ff1b7290 */ /* 0x000fe20008ffe4ff */
[----:B-1----:R-:W-:Y:S01]  /*1a10*/  SHF.L.U32 R2, R15, 0x1f, RZ ;  /* 0x0000001f0f027819 */ /* 0x002fe200000006ff */
[----:B------:R-:W-:Y:S02]  /*1a20*/  UIADD3 UR32, UPT, UPT, UR32, 0x4400, URZ ;  /* 0x0000440020207890 */ /* 0x000fe4000fffe0ff */
[----:B------:R-:W-:Y:S01]  /*1a30*/  UIADD3.X UR21, UPT, UPT, URZ, UR23, URZ, UP0, !UPT ;  /* 0x00000017ff157290 */ /* 0x000fe200087fe4ff */
[----:B------:R1:W1:Y:S01]  /*1a40*/  SYNCS.PHASECHK.TRANS64.TRYWAIT P0, [UR8+0x88], R2 ;  /* 0x00008802ff0075a7 */ /* 0x0002620008001108 */
[----:B------:R-:W-:Y:S01]  /*1a50*/  ULEA UR8, UR17, UR4, 0xd ;  /* 0x0000000411087291 */ /* 0x000fe2000f8e68ff */
[----:B------:R-:W-:Y:S01]  /*1a60*/  UMOV UR18, 0x0 ;  /* 0x0000000000127882 */ /* 0x000fe20000000000 */
[----:B------:R-:W-:-:S02]  /*1a70*/  UMOV UR19, 0x10000000 ;  /* 0x1000000000137882 */ /* 0x000fc40000000000 */
[----:B------:R-:W-:Y:S01]  /*1a80*/  UIADD3 UR8, UPT, UPT, UR8, 0x15400, URZ ;  /* 0x0001540008087890 */ /* 0x000fe2000fffe0ff */
[----:B------:R1:W-:Y:S01]  /*1a90*/  UTMALDG.3D [UR32], [UR26], desc[UR18] ;  /* 0x000012201a0075b4 */ /* 0x0003e20008011000 */
[----:B------:R-:W-:Y:S01]  /*1aa0*/  UMOV UR12, UR36 ;  /* 0x00000024000c7c82 */ /* 0x000fe20008000000 */
[----:B------:R-:W-:Y:S01]  /*1ab0*/  UMOV UR9, UR33 ;  /* 0x0000002100097c82 */ /* 0x000fe20008000000 */
[----:B------:R-:W-:Y:S01]  /*1ac0*/  UMOV UR10, UR35 ;  /* 0x00000023000a7c82 */ /* 0x000fe20008000000 */
[----:B------:R-:W-:Y:S01]  /*1ad0*/  UIADD3 UR16, UPT, UPT, UR16, 0x1, URZ ;  /* 0x0000000110107890 */ /* 0x000fe2000fffe0ff */
[----:B------:R-:W-:Y:S01]  /*1ae0*/  UMOV UR24, UR5 ;  /* 0x0000000500187c82 */ /* 0x000fe20008000000 */
[----:B------:R-:W-:Y:S02]  /*1af0*/  UMOV UR17, UR6 ;  /* 0x0000000600117c82 */ /* 0x000fe40008000000 */
[----:B------:R1:W-:Y:S01]  /*1b00*/  UTMALDG.3D [UR8], [UR20], desc[UR18] ;  /* 0x00001208140075b4 */ /* 0x0003e20008011000 */
[----:B------:R-:W-:-:S09]  /*1b10*/  UISETP.NE.AND UP0, UPT, UR16, UR5, UPT ;  /* 0x000000051000728c */ /* 0x000fd2000bf05270 */
[----:B------:R-:W-:Y:S05]  /*1b20*/  BRA.U UP0, `(.L_x_26) ;  /* 0xfffffffd00607547 */ /* 0x000fea000b83ffff */
.L_x_21:
[----:B-1----:R-:W-:Y:S01]  /*1b30*/  ULEA UR8, UR6, UR4, 0x3 ;  /* 0x0000000406087291 */ /* 0x002fe2000f8e18ff */
[----:B------:R-:W-:Y:S01]  /*1b40*/  SHF.L.U32 R2, R15, 0x1f, RZ ;  /* 0x0000001f0f027819 */ /* 0x000fe200000006ff */
[----:B------:R-:W-:Y:S01]  /*1b50*/  @!P1 SYNCS.ARRIVE.TRANS64.A1T0 RZ, [UR4+0x138], RZ ;  /* 0x000138ffffff99a7 */ /* 0x000fe20008100004 */
[----:B------:R-:W-:-:S06]  /*1b60*/  UISETP.GT.AND UP0, UPT, UR15, UR14, UPT ;  /* 0x0000000e0f00728c */ /* 0x000fcc000bf04270 */
[----:B--2---:R1:W2:Y:S03]  /*1b70*/  SYNCS.PHASECHK.TRANS64.TRYWAIT P0, [UR8+0x88], R2 ;  /* 0x00008802ff0075a7 */ /* 0x0042a60008001108 */
[----:B------:R-:W-:Y:S05]  /*1b80*/  BRA.U !UP0, `(.L_x_27) ;  /* 0x0000000108ac7547 */ /* 0x000fea000b800000 */
[----:B------:R-:W-:Y:S01]  /*1b90*/  UIADD3 UR21, UPT, UPT, UR7, UR24, URZ ;  /* 0x0000001807157290 */ /* 0x000fe2000fffe0ff */
[----:B------:R-:W-:-:S11]  /*1ba0*/  UMOV UR25, UR6 ;  /* 0x0000000600197c82 */ /* 0x000fd60008000000 */
.L_x_32:
[----:B-1----:R-:W-:Y:S01]  /*1bb0*/  ULEA UR17, UR25, UR4, 0x3 ;  /* 0x0000000419117291 */ /* 0x002fe2000f8e18ff */
[----:B--2---:R-:W-:Y:S01]  /*1bc0*/  @!P5 MOV R3, 0x3000 ;  /* 0x000030000003d802 */ /* 0x004fe20000000f00 */
[----:B--2---:R-:W-:Y:S10]  /*1bd0*/  @P0 BRA `(.L_x_28) ;  /* 0x00000000000c0947 */ /* 0x004ff40003800000 */
[----:B------:R-:W-:-:S04]  /*1be0*/  SHF.L.U32 R5, R15, 0x1f, RZ ;  /* 0x0000001f0f057819 */ /* 0x000fc800000006ff */
[----:B------:R-:W2:Y:S02]  /*1bf0*/  SYNCS.PHASECHK.TRANS64.TRYWAIT P0, [UR17+0x88], R5 ;  /* 0x00008805ff0075a7 */ /* 0x000ea40008001111 */
[----:B--2---:R-:W-:Y:S05]  /*1c00*/  @!P0 BRA `(.L_x_29) ;  /* 0x0000005c00bc8947 */ /* 0x004fea0003800000 */
.L_x_28:
[----:B------:R2:W-:Y:S01]  /*1c10*/  @!P5 SYNCS.ARRIVE.TRANS64 RZ, [UR17], R3 ;  /* 0x00000003ffffd9a7 */ /* 0x0005e20008000011 */
[----:B------:R-:W-:Y:S04]  /*1c20*/  BSSY.RECONVERGENT B0, `(.L_x_30) ;  /* 0x0000003000007945 */ /* 0x000fe80003800200 */
[----:B------:R-:W-:Y:S05]  /*1c30*/  @P4 BRA `(.L_x_31) ;  /* 0x0000000000044947 */ /* 0x000fea0003800000 */
[----:B------:R-:W-:Y:S05]  /*1c40*/  BPT.TRAP 0x1 ;  /* 0x000000040000795c */ /* 0x000fea0000300000 */
.L_x_31:
[----:B------:R-:W-:Y:S05]  /*1c50*/  BSYNC.RECONVERGENT B0 ;  /* 0x0000000000007941 */ /* 0x000fea0003800200 */
.L_x_30:
        /* <DEDUP_REMOVED lines=10> */
[----:B------:R-:W-:Y:S01]  /*1d00*/  UIADD3 UR16, UPT, UPT, UR16, 0x4400, URZ ;  /* 0x0000440010107890 */ /* 0x000fe2000fffe0ff */
[----:B-1----:R-:W-:Y:S01]  /*1d10*/  SHF.L.U32 R2, R15, 0x1f, RZ ;  /* 0x0000001f0f027819 */ /* 0x002fe200000006ff */
[----:B------:R-:W-:Y:S02]  /*1d20*/  UIADD3.X UR31, UPT, UPT, URZ, UR23, URZ, UP1, !UPT ;  /* 0x00000017ff1f7290 */ /* 0x000fe40008ffe4ff */
[----:B------:R-:W-:Y:S01]  /*1d30*/  UIADD3.X UR29, UPT, UPT, URZ, UR23, URZ, UP0, !UPT ;  /* 0x00000017ff1d7290 */ /* 0x000fe200087fe4ff */
[----:B------:R1:W1:Y:S01]  /*1d40*/  SYNCS.PHASECHK.TRANS64.TRYWAIT P0, [UR8+0x88], R2 ;  /* 0x00008802ff0075a7 */ /* 0x0002620008001108 */
[----:B------:R-:W-:Y:S01]  /*1d50*/  ULEA UR8, UR25, UR4, 0xd ;  /* 0x0000000419087291 */ /* 0x000fe2000f8e68ff */
[----:B------:R-:W-:Y:S01]  /*1d60*/  UMOV UR26, 0x0 ;  /* 0x00000000001a7882 */ /* 0x000fe20000000000 */
[----:B------:R-:W-:-:S02]  /*1d70*/  UMOV UR27, 0x10000000 ;  /* 0x10000000001b7882 */ /* 0x000fc40000000000 */
[----:B------:R-:W-:Y:S01]  /*1d80*/  UIADD3 UR8, UPT, UPT, UR8, 0x15400, URZ ;  /* 0x0001540008087890 */ /* 0x000fe2000fffe0ff */
[----:B------:R-:W-:Y:S01]  /*1d90*/  UMOV UR18, UR34 ;  /* 0x0000002200127c82 */ /* 0x000fe20008000000 */
[----:B------:R-:W-:Y:S01]  /*1da0*/  UMOV UR20, UR36 ;  /* 0x0000002400147c82 */ /* 0x000fe20008000000 */
[----:B------:R-:W-:Y:S01]  /*1db0*/  UMOV UR12, UR36 ;  /* 0x00000024000c7c82 */ /* 0x000fe20008000000 */
[----:B------:R-:W-:Y:S01]  /*1dc0*/  UMOV UR9, UR17 ;  /* 0x0000001100097c82 */ /* 0x000fe20008000000 */
[----:B------:R-:W-:Y:S01]  /*1dd0*/  UMOV UR10, UR19 ;  /* 0x00000013000a7c82 */ /* 0x000fe20008000000 */
[----:B------:R1:W-:Y:S01]  /*1de0*/  UTMALDG.3D [UR16], [UR30], desc[UR26] ;  /* 0x00001a101e0075b4 */ /* 0x0003e20008011000 */
[----:B------:R-:W-:Y:S01]  /*1df0*/  UIADD3 UR24, UPT, UPT, UR24, 0x1, URZ ;  /* 0x0000000118187890 */ /* 0x000fe2000fffe0ff */
[----:B------:R-:W-:-:S03]  /*1e00*/  UMOV UR25, UR6 ;  /* 0x0000000600197c82 */ /* 0x000fc60008000000 */
[----:B------:R-:W-:Y:S01]  /*1e10*/  UISETP.NE.AND UP0, UPT, UR24, UR21, UPT ;  /* 0x000000151800728c */ /* 0x000fe2000bf05270 */
[----:B------:R1:W-:Y:S08]  /*1e20*/  UTMALDG.3D [UR8], [UR28], desc[UR26] ;  /* 0x00001a081c0075b4 */ /* 0x0003f00008011000 */
[----:B------:R-:W-:Y:S05]  /*1e30*/  BRA.U UP0, `(.L_x_32) ;  /* 0xfffffffd005c7547 */ /* 0x000fea000b83ffff */
.L_x_27:
[C---:B-1----:R-:W-:Y:S01]  /*1e40*/  LEA R2, R14.reuse, UR4, 0x3 ;  /* 0x000000040e027c11 */ /* 0x042fe2000f8e18ff */
[----:B------:R-:W-:Y:S01]  /*1e50*/  NOP ;  /* 0x0000000000007918 */ /* 0x000fe20000000000 */
[----:B--2---:R-:W-:Y:S02]  /*1e60*/  SHF.L.U32 R3, R13, 0x1f, RZ ;  /* 0x0000001f0d037819 */ /* 0x004fe400000006ff */
[----:B------:R-:W-:Y:S02]  /*1e70*/  LEA R4, R14, UR4, 0x4 ;  /* 0x000000040e047c11 */ /* 0x000fe4000f8e20ff */
[----:B------:R-:W1:Y:S02]  /*1e80*/  SYNCS.PHASECHK.TRANS64.TRYWAIT P0, [R2+URZ+0x140], R3 ;  /* 0x00014003020075a7 */ /* 0x000e6400080011ff */
[----:B-1----:R-:W-:Y:S05]  /*1e90*/  @!P0 BRA `(.L_x_33) ;  /* 0x0000005c00308947 */ /* 0x002fea0003800000 */
.L_x_122:
[----:B------:R-:W2:Y:S01]  /*1ea0*/  LDS.128 R4, [R4+0x1d0] ;  /* 0x0001d00004047984 */ /* 0x000ea20000000c00 */
[----:B---3--:R-:W-:Y:S01]  /*1eb0*/  ISETP.GE.AND P0, PT, R40, 0x1, PT ;  /* 0x000000012800780c */ /* 0x008fe20003f06270 */
[----:B-1----:R-:W-:Y:S01]  /*1ec0*/  VIADD R2, R2, 0x150 ;  /* 0x0000015002027836 */ /* 0x002fe20000000000 */
[----:B------:R-:W-:Y:S01]  /*1ed0*/  @!PT LDS RZ, [RZ] ;  /* 0x00000000fffff984 */ /* 0x000fe20000000800 */
[----:B------:R-:W-:Y:S01]  /*1ee0*/  @!PT LDS RZ, [RZ] ;  /* 0x00000000fffff984 */ /* 0x000fe20000000800 */
[----:B------:R-:W-:Y:S01]  /*1ef0*/  @!PT LDS RZ, [RZ] ;  /* 0x00000000fffff984 */ /* 0x000fe20000000800 */
[----:B------:R-:W-:Y:S01]  /*1f00*/  @!PT LDS RZ, [RZ] ;  /* 0x00000000fffff984 */ /* 0x000fe20000000800 */
[----:B------:R1:W-:Y:S06]  /*1f10*/  MEMBAR.ALL.CTA ;  /* 0x0000000000007992 */ /* 0x0003ec0000008000 */
[----:B-1----:R-:W1:Y:S01]  /*1f20*/  FENCE.VIEW.ASYNC.S ;  /* 0x00000000000073c6 */ /* 0x002e620000000000 */
[----:B------:R-:W-:-:S04]  /*1f30*/  PRMT R2, RZ, 0x654, R2 ;  /* 0x00000654ff027816 */ /* 0x000fc80000000002 */
[----:B-1----:R1:W-:Y:S01]  /*1f40*/  SYNCS.ARRIVE.TRANS64.RED.A1T0 RZ, [R2+URZ], RZ ;  /* 0x000000ff02ff79a7 */ /* 0x0023e200081004ff */
[----:B--2---:R-:W-:-:S13]  /*1f50*/  LOP3.LUT P2, RZ, R6, 0x1, RZ, 0xc0, !PT ;  /* 0x0000000106ff7812 */ /* 0x004fda000784c0ff */
[----:B------:R-:W-:Y:S01]  /*1f60*/  @P2 SHF.R.U32.HI R3, RZ, 0x10, R5 ;  /* 0x00000010ff032819 */ /* 0x000fe20000011605 */
[----:B------:R-:W-:Y:S01]  /*1f70*/  VOTEU.ANY UP0, P2 ;  /* 0x0000000000ff7886 */ /* 0x000fe20001000100 */
[----:B------:R-:W-:Y:S02]  /*1f80*/  @P2 MOV R11, R4 ;  /* 0x00000004000b2202 */ /* 0x000fe40000000f00 */
[----:B------:R-:W-:Y:S02]  /*1f90*/  @P2 R2UR.BROADCAST UR8, R3 ;  /* 0x00000000030822ca */ /* 0x000fe400008e0000 */
[----:B------:R-:W-:-:S11]  /*1fa0*/  @P2 LOP3.LUT R8, R5, 0xffff, RZ, 0xc0, !PT ;  /* 0x0000ffff05082812 */ /* 0x000fd600078ec0ff */
[----:B------:R-:W-:Y:S01]  /*1fb0*/  @UP0 UMOV UR36, UR8 ;  /* 0x0000000800240c82 */ /* 0x000fe20008000000 */
[----:B-1----:R-:W-:Y:S05]  /*1fc0*/  @!P0 BRA `(.L_x_34) ;  /* 0x0000000000b88947 */ /* 0x002fea0003800000 */
[----:B------:R-:W4:Y:S01]  /*1fd0*/  LDC.64 R4, c[0x0][0xb18] ;  /* 0x0002c600ff047b82 */ /* 0x000f220000000a00 */
[----:B------:R-:W-:-:S07]  /*1fe0*/  ISETP.NE.AND P3, PT, R40, 0x1, PT ;  /* 0x000000012800780c */ /* 0x000fce0003f65270 */
[----:B------:R-:W1:Y:S08]  /*1ff0*/  LDC.64 R6, c[0x0][0xb10] ;  /* 0x0002c400ff067b82 */ /* 0x000e700000000a00 */
[----:B------:R-:W2:Y:S08]  /*2000*/  LDC R16, c[0x0][0xb20] ;  /* 0x0002c800ff107b82 */ /* 0x000eb00000000800 */
[----:B------:R-:W3:Y:S01]  /*2010*/  LDC R18, c[0x0][0xb0c] ;  /* 0x0002c300ff127b82 */ /* 0x000ee20000000800 */
[----:B----4-:R-:W-:Y:S01]  /*2020*/  IMAD.HI.U32 R17, R0, R5, RZ ;  /* 0x0000000500117227 */ /* 0x010fe200078e00ff */
[----:B------:R-:W-:-:S03]  /*2030*/  ISETP.NE.AND P0, PT, R4, 0x1, PT ;  /* 0x000000010400780c */ /* 0x000fc60003f05270 */
[----:B------:R-:W-:-:S03]  /*2040*/  IMAD.HI.U32 R5, R8, R5, RZ ;  /* 0x0000000508057227 */ /* 0x000fc600078e00ff */
[----:B------:R-:W4:Y:S01]  /*2050*/  LDC.64 R2, c[0x0][0xb28] ;  /* 0x0002ca00ff027b82 */ /* 0x000f220000000a00 */
[----:B-1----:R-:W-:-:S04]  /*2060*/  IMAD.HI.U32 R20, R9, R6, RZ ;  /* 0x0000000609147227 */ /* 0x002fc800078e00ff */
[----:B------:R-:W-:Y:S01]  /*2070*/  IMAD.HI.U32 R22, R11, R6, RZ ;  /* 0x000000060b167227 */ /* 0x000fe200078e00ff */
[----:B------:R-:W-:Y:S02]  /*2080*/  SHF.R.U32.HI R20, RZ, R7, R20 ;  /* 0x00000007ff147219 */ /* 0x000fe40000011614 */
[-C--:B--2---:R-:W-:Y:S02]  /*2090*/  SHF.R.U32.HI R17, RZ, R16.reuse, R17 ;  /* 0x00000010ff117219 */ /* 0x084fe40000011611 */
[----:B------:R-:W-:Y:S02]  /*20a0*/  SHF.R.U32.HI R5, RZ, R16, R5 ;  /* 0x00000010ff057219 */ /* 0x000fe40000011605 */
[----:B------:R-:W-:Y:S02]  /*20b0*/  SEL R17, R0, R17, !P0 ;  /* 0x0000001100117207 */ /* 0x000fe40004000000 */
[----:B------:R-:W-:Y:S02]  /*20c0*/  SHF.R.U32.HI R22, RZ, R7, R22 ;  /* 0x00000007ff167219 */ /* 0x000fe40000011616 */
[----:B---3--:R-:W-:-:S02]  /*20d0*/  ISETP.NE.AND P1, PT, R18, 0x1, PT ;  /* 0x000000011200780c */ /* 0x008fc40003f25270 */
[----:B------:R-:W-:Y:S02]  /*20e0*/  SEL R5, R8, R5, !P0 ;  /* 0x0000000508057207 */ /* 0x000fe40004000000 */
[----:B------:R-:W-:Y:S02]  /*20f0*/  SEL R19, R9, R20, !P1 ;  /* 0x0000001409137207 */ /* 0x000fe40004800000 */
[----:B------:R-:W-:Y:S01]  /*2100*/  SEL R7, R11, R22, !P1 ;  /* 0x000000160b077207 */ /* 0x000fe20004800000 */
[----:B----4-:R-:W-:-:S04]  /*2110*/  IMAD.HI.U32 R20, R17, R2, RZ ;  /* 0x0000000211147227 */ /* 0x010fc800078e00ff */
[----:B------:R-:W-:Y:S01]  /*2120*/  IMAD.HI.U32 R6, R19, R2, RZ ;  /* 0x0000000213067227 */ /* 0x000fe200078e00ff */
[----:B------:R-:W-:-:S04]  /*2130*/  @P3 SHF.R.U32.HI R17, RZ, R3, R20 ;  /* 0x00000003ff113219 */ /* 0x000fc80000011614 */
[----:B------:R-:W-:Y:S01]  /*2140*/  @P3 SHF.R.U32.HI R19, RZ, R3, R6 ;  /* 0x00000003ff133219 */ /* 0x000fe20000011606 */
[----:B------:R-:W-:-:S04]  /*2150*/  IMAD R17, R40, R17, RZ ;  /* 0x0000001128117224 */ /* 0x000fc800078e02ff */
[----:B------:R-:W-:Y:S01]  /*2160*/  IMAD R6, R40, R19, RZ ;  /* 0x0000001328067224 */ /* 0x000fe200078e02ff */
[C---:B------:R-:W-:Y:S02]  /*2170*/  ISETP.GE.AND P0, PT, R5.reuse, R17, PT ;  /* 0x000000110500720c */ /* 0x040fe40003f06270 */
[----:B------:R-:W-:Y:S02]  /*2180*/  IADD3 R17, PT, PT, -R5, RZ, RZ ;  /* 0x000000ff05117210 */ /* 0x000fe40007ffe1ff */
[----:B------:R-:W-:Y:S01]  /*2190*/  ISETP.GE.OR P0, PT, R7, R6, P0 ;  /* 0x000000060700720c */ /* 0x000fe20000706670 */
[----:B------:R-:W-:-:S04]  /*21a0*/  IMAD.HI.U32 R6, R5, R2, RZ ;  /* 0x0000000205067227 */ /* 0x000fc800078e00ff */
[----:B------:R-:W-:Y:S01]  /*21b0*/  IMAD R8, R4, R17, R8 ;  /* 0x0000001104087224 */ /* 0x000fe200078e0208 */
[----:B------:R-:W-:-:S04]  /*21c0*/  SHF.R.U32.HI R6, RZ, R3, R6 ;  /* 0x00000003ff067219 */ /* 0x000fc80000011606 */
[----:B------:R-:W-:-:S03]  /*21d0*/  SEL R6, R5, R6, !P3 ;  /* 0x0000000605067207 */ /* 0x000fc60005800000 */
[----:B------:R-:W-:-:S04]  /*21e0*/  @!P0 IMAD.HI.U32 R16, R7, R2, RZ ;  /* 0x0000000207108227 */ /* 0x000fc800078e00ff */
[----:B------:R-:W-:Y:S01]  /*21f0*/  IMAD.MOV R2, RZ, RZ, -R6 ;  /* 0x000000ffff027224 */ /* 0x000fe200078e0a06 */
[----:B------:R-:W-:-:S03]  /*2200*/  @!P0 SHF.R.U32.HI R16, RZ, R3, R16 ;  /* 0x00000003ff108219 */ /* 0x000fc60000011610 */
[----:B------:R-:W-:Y:S01]  /*2210*/  IMAD R2, R40, R2, R5 ;  /* 0x0000000228027224 */ /* 0x000fe200078e0205 */
        /* <DEDUP_REMOVED lines=9> */
.L_x_34:
[----:B------:R-:W1:Y:S02]  /*22b0*/  LDCU UR8, c[0x0][0xb30] ;  /* 0x00016600ff0877ac */ /* 0x000e640008000800 */
[----:B-1----:R-:W-:-:S09]  /*22c0*/  UISETP.NE.AND UP0, UPT, UR8, 0x1, UPT ;  /* 0x000000010800788c */ /* 0x002fd2000bf05270 */
[----:B------:R-:W-:Y:S05]  /*22d0*/  BRA.U UP0, `(.L_x_35) ;  /* 0x0000000100407547 */ /* 0x000fea000b800000 */
[----:B------:R-:W1:Y:S08]  /*22e0*/  LDC.64 R4, c[0x0][0xb10] ;  /* 0x0002c400ff047b82 */ /* 0x000e700000000a00 */
[----:B------:R-:W2:Y:S08]  /*22f0*/  LDC.64 R2, c[0x0][0xb18] ;  /* 0x0002c600ff027b82 */ /* 0x000eb00000000a00 */
[----:B------:R-:W3:Y:S08]  /*2300*/  LDC R6, c[0x0][0xb20] ;  /* 0x0002c800ff067b82 */ /* 0x000ef00000000800 */
[----:B------:R-:W4:Y:S01]  /*2310*/  LDC R16, c[0x0][0xb0c] ;  /* 0x0002c300ff107b82 */ /* 0x000f220000000800 */
[----:B-1----:R-:W-:-:S05]  /*2320*/  IMAD.HI.U32 R4, R11, R4, RZ ;  /* 0x000000040b047227 */ /* 0x002fca00078e00ff */
[----:B------:R-:W-:Y:S01]  /*2330*/  SHF.R.U32.HI R4, RZ, R5, R4 ;  /* 0x00000005ff047219 */ /* 0x000fe20000011604 */
[----:B--2---:R-:W-:Y:S01]  /*2340*/  IMAD.HI.U32 R3, R8, R3, RZ ;  /* 0x0000000308037227 */ /* 0x004fe200078e00ff */
[----:B------:R-:W-:-:S04]  /*2350*/  ISETP.NE.AND P0, PT, R2, 0x1, PT ;  /* 0x000000010200780c */ /* 0x000fc80003f05270 */
[----:B---3--:R-:W-:-:S04]  /*2360*/  SHF.R.U32.HI R3, RZ, R6, R3 ;  /* 0x00000006ff037219 */ /* 0x008fc80000011603 */
[----:B------:R-:W-:Y:S02]  /*2370*/  SEL R3, R8, R3, !P0 ;  /* 0x0000000308037207 */ /* 0x000fe40004000000 */
[----:B----4-:R-:W-:-:S04]  /*2380*/  ISETP.NE.AND P1, PT, R16, 0x1, PT ;  /* 0x000000011000780c */ /* 0x010fc80003f25270 */
[----:B------:R-:W-:-:S05]  /*2390*/  SEL R4, R11, R4, !P1 ;  /* 0x000000040b047207 */ /* 0x000fca0004800000 */
[----:B------:R-:W-:Y:S02]  /*23a0*/  IMAD.IADD R5, R3, 0x1, -R4 ;  /* 0x0000000103057824 */ /* 0x000fe400078e0a04 */
[----:B------:R-:W-:Y:S02]  /*23b0*/  IMAD.IADD R3, R4, 0x1, -R3 ;  /* 0x0000000104037824 */ /* 0x000fe400078e0a03 */
[----:B------:R-:W-:Y:S02]  /*23c0*/  IMAD R11, R5, R16, R11 ;  /* 0x00000010050b7224 */ /* 0x000fe400078e020b */
[----:B------:R-:W-:-:S07]  /*23d0*/  IMAD R8, R3, R2, R8 ;  /* 0x0000000203087224 */ /* 0x000fce00078e0208 */
.L_x_35:
[----:B------:R-:W-:Y:S01]  /*23e0*/  VIADD R14, R14, 0x1 ;  /* 0x000000010e0e7836 */ /* 0x000fe20000000000 */
[----:B------:R-:W-:Y:S01]  /*23f0*/  PLOP3.LUT P1, PT, PT, PT, PT, 0x80, 0x8 ;  /* 0x000000000008781c */ /* 0x000fe20003f2f070 */
[----:B------:R-:W-:Y:S02]  /*2400*/  IMAD.IADD R21, R11, 0x1, R90 ;  /* 0x000000010b157824 */ /* 0x000fe400078e025a */
[----:B------:R-:W-:Y:S01]  /*2410*/  IMAD.IADD R20, R8, 0x1, R83 ;  /* 0x0000000108147824 */ /* 0x000fe200078e0253 */
[----:B------:R-:W-:-:S04]  /*2420*/  ISETP.NE.AND P0, PT, R14, 0x2, PT ;  /* 0x000000020e00780c */ /* 0x000fc80003f05270 */
[----:B------:R-:W-:Y:S02]  /*2430*/  SEL R2, RZ, 0x1, P0 ;  /* 0x00000001ff027807 */ /* 0x000fe40000000000 */
[----:B------:R-:W-:Y:S02]  /*2440*/  SEL R14, R14, RZ, P0 ;  /* 0x000000ff0e0e7207 */ /* 0x000fe40000000000 */
[----:B------:R-:W-:Y:S01]  /*2450*/  LOP3.LUT R13, R13, R2, RZ, 0x3c, !PT ;  /* 0x000000020d0d7212 */ /* 0x000fe200078e3cff */
[----:B------:R-:W-:Y:S06]  /*2460*/  @P2 BRA `(.L_x_36) ;  /* 0xfffffff000982947 */ /* 0x000fec000383ffff */
[----:B------:R-:W-:Y:S01]  /*2470*/  UIADD3 UR4, UPT, UPT, UR4, 0x88, URZ ;  /* 0x0000008804047890 */ /* 0x000fe2000fffe0ff */
[----:B------:R-:W-:-:S03]  /*2480*/  SHF.L.U32 R3, R15, 0x1f, RZ ;  /* 0x0000001f0f037819 */ /* 0x000fc600000006ff */
[----:B------:R-:W-:-:S09]  /*2490*/  ULEA UR5, UR6, UR4, 0x3 ;  /* 0x0000000406057291 */ /* 0x000fd2000f8e18ff */
[----:B------:R-:W1:Y:S02]  /*24a0*/  SYNCS.PHASECHK.TRANS64.TRYWAIT P0, [UR5], R3 ;  /* 0x00000003ff0075a7 */ /* 0x000e640008001105 */
[----:B-1----:R-:W-:Y:S05]  /*24b0*/  @!P0 BRA `(.L_x_37) ;  /* 0x0000005400bc8947 */ /* 0x002fea0003800000 */
.L_x_124:
[----:B------:R-:W-:-:S04]  /*24c0*/  UIADD3 UR6, UPT, UPT, UR6, 0x1, URZ ;  /* 0x0000000106067890 */ /* 0x000fc8000fffe0ff */
[----:B------:R-:W-:-:S04]  /*24d0*/  UISETP.NE.AND UP0, UPT, UR6, 0x11, UPT ;  /* 0x000000110600788c */ /* 0x000fc8000bf05270 */
[----:B------:R-:W-:Y:S02]  /*24e0*/  USEL UR7, URZ, 0x1, UP0 ;  /* 0x00000001ff077887 */ /* 0x000fe40008000000 */
[----:B------:R-:W-:-:S04]  /*24f0*/  USEL UR6, UR6, URZ, UP0 ;  /* 0x000000ff06067287 */ /* 0x000fc80008000000 */
[----:B------:R-:W-:Y:S01]  /*2500*/  ULEA UR5, UR6, UR4, 0x3 ;  /* 0x0000000406057291 */ /* 0x000fe2000f8e18ff */
[----:B------:R-:W-:-:S04]  /*2510*/  LOP3.LUT R2, R15, UR7, RZ, 0x3c, !PT ;  /* 0x000000070f027c12 */ /* 0x000fc8000f8e3cff */
[----:B-1----:R-:W-:-:S04]  /*2520*/  SHF.L.U32 R3, R2, 0x1f, RZ ;  /* 0x0000001f02037819 */ /* 0x002fc800000006ff */
[----:B------:R-:W1:Y:S02]  /*2530*/  SYNCS.PHASECHK.TRANS64.TRYWAIT P0, [UR5], R3 ;  /* 0x00000003ff0075a7 */ /* 0x000e640008001105 */
[----:B-1----:R-:W-:Y:S05]  /*2540*/  @!P0 BRA `(.L_x_38) ;  /* 0x0000005400b08947 */ /* 0x002fea0003800000 */
.L_x_126:
        /* <DEDUP_REMOVED lines=9> */
.L_x_128:
        /* <DEDUP_REMOVED lines=9> */
.L_x_130:
        /* <DEDUP_REMOVED lines=9> */
.L_x_132:
        /* <DEDUP_REMOVED lines=9> */
.L_x_134:
        /* <DEDUP_REMOVED lines=9> */
.L_x_136:
        /* <DEDUP_REMOVED lines=9> */
.L_x_138:
        /* <DEDUP_REMOVED lines=9> */
.L_x_140:
        /* <DEDUP_REMOVED lines=9> */
.L_x_142:
        /* <DEDUP_REMOVED lines=9> */
.L_x_144:
        /* <DEDUP_REMOVED lines=9> */
.L_x_146:
        /* <DEDUP_REMOVED lines=9> */
.L_x_148:
        /* <DEDUP_REMOVED lines=9> */
.L_x_150:
        /* <DEDUP_REMOVED lines=9> */
.L_x_152:
        /* <DEDUP_REMOVED lines=9> */
.L_x_154:
[----:B------:R-:W-:-:S04]  /*2d30*/  UIADD3 UR6, UPT, UPT, UR6, 0x1, URZ ;  /* 0x0000000106067890 */ /* 0x000fc8000fffe0ff */
[----:B------:R-:W-:-:S04]  /*2d40*/  UISETP.NE.AND UP0, UPT, UR6, 0x11, UPT ;  /* 0x000000110600788c */ /* 0x000fc8000bf05270 */
[----:B------:R-:W-:Y:S02]  /*2d50*/  USEL UR5, URZ, 0x1, UP0 ;  /* 0x00000001ff057887 */ /* 0x000fe40008000000 */
[----:B------:R-:W-:-:S04]  /*2d60*/  USEL UR6, UR6, URZ, UP0 ;  /* 0x000000ff06067287 */ /* 0x000fc80008000000 */
[----:B------:R-:W-:Y:S01]  /*2d70*/  ULEA UR6, UR6, UR4, 0x3 ;  /* 0x0000000406067291 */ /* 0x000fe2000f8e18ff */
[----:B-1----:R-:W-:-:S04]  /*2d80*/  LOP3.LUT R3, R2, UR5, RZ, 0x3c, !PT ;  /* 0x0000000502037c12 */ /* 0x002fc8000f8e3cff */
[----:B------:R-:W-:Y:S01]  /*2d90*/  SHF.L.U32 R3, R3, 0x1f, RZ ;  /* 0x0000001f03037819 */ /* 0x000fe200000006ff */
[----:B----4-:R-:W-:-:S07]  /*2da0*/  IMAD.U32 R0, RZ, RZ, UR6 ;  /* 0x00000006ff007e24 */ /* 0x010fce000f8e00ff */
.L_x_53:
[----:B-1----:R1:W2:Y:S02]  /*2db0*/  SYNCS.PHASECHK.TRANS64.TRYWAIT P0, [R0+URZ], R3 ;  /* 0x00000003000075a7 */ /* 0x0022a400080011ff */
[----:B--2---:R-:W-:Y:S05]  /*2dc0*/  @!P0 NANOSLEEP.SYNCS 0x989680 ;  /* 0x009896800000895d */ /* 0x004fea0003900000 */
[----:B------:R-:W2:Y:S02]  /*2dd0*/  @!P0 SYNCS.PHASECHK.TRANS64 P0, [R0+URZ], R3 ;  /* 0x00000003000085a7 */ /* 0x000ea400080010ff */
[----:B--2---:R-:W-:Y:S05]  /*2de0*/  @P0 EXIT ;  /* 0x000000000000094d */ /* 0x004fea0003800000 */
[----:B------:R-:W-:Y:S05]  /*2df0*/  BRA `(.L_x_53) ;  /* 0xfffffffc00ec7947 */ /* 0x000fea000383ffff */
.L_x_18:
[----:B------:R-:W-:-:S04]  /*2e00*/  UISETP.NE.AND UP1, UPT, UR37, URZ, UPT ;  /* 0x000000ff2500728c */ /* 0x000fc8000bf25270 */
[----:B------:R-:W-:-:S09]  /*2e10*/  UISETP.NE.OR UP1, UPT, UR8, 0x1, UP1 ;  /* 0x000000010800788c */ /* 0x000fd20008f25670 */
[----:B------:R-:W-:Y:S05]  /*2e20*/  BRA.U UP1, `(.L_x_54) ;  /* 0x0000000501487547 */ /* 0x000fea000b800000 */
[----:B------:R-:W-:Y:S01]  /*2e30*/  ISETP.NE.AND P2, PT, R2, RZ, PT ;  /* 0x000000ff0200720c */ /* 0x000fe20003f45270 */
[----:B------:R-:W-:Y:S01]  /*2e40*/  IMAD.MOV.U32 R12, RZ, RZ, 0x1 ;  /* 0x00000001ff0c7424 */ /* 0x000fe200078e00ff */
[----:B------:R-:W-:Y:S02]  /*2e50*/  CS2R R10, SRZ ;  /* 0x00000000000a7805 */ /* 0x000fe4000001ff00 */
[----:B------:R-:W-:Y:S01]  /*2e60*/  CS2R R8, SRZ ;  /* 0x0000000000087805 */ /* 0x000fe2000001ff00 */
[----:B------:R-:W-:Y:S01]  /*2e70*/  UMOV UR4, 0x400 ;  /* 0x0000040000047882 */ /* 0x000fe20000000000 */
[----:B------:R-:W-:Y:S01]  /*2e80*/  UMOV UR6, URZ ;  /* 0x000000ff00067c82 */ /* 0x000fe20008000000 */
[----:B------:R-:W-:-:S12]  /*2e90*/  ULEA UR37, UR37, UR4, 0x18 ;  /* 0x0000000425257291 */ /* 0x000fd8000f8ec0ff */
.L_x_58:
[----:B------:R-:W-:Y:S02]  /*2ea0*/  LEA R0, R8, UR37, 0x3 ;  /* 0x0000002508007c11 */ /* 0x000fe4000f8e18ff */
[----:B------:R-:W-:-:S03]  /*2eb0*/  SHF.L.U32 R5, R9, 0x1f, RZ ;  /* 0x0000001f09057819 */ /* 0x000fc600000006ff */
[----:B------:R-:W-:Y:S01]  /*2ec0*/  VIADD R4, R0, 0x1b0 ;  /* 0x000001b000047836 */ /* 0x000fe20000000000 */
[----:B------:R-:W1:Y:S02]  /*2ed0*/  SYNCS.PHASECHK.TRANS64.TRYWAIT P0, [R0+URZ+0x1a0], R5 ;  /* 0x0001a005000075a7 */ /* 0x000e6400080011ff */
[----:B-1----:R-:W-:Y:S05]  /*2ee0*/  @!P0 BRA `(.L_x_55) ;  /* 0x0000005000b08947 */ /* 0x002fea0003800000 */
.L_x_155:
[----:B------:R-:W-:Y:S01]  /*2ef0*/  ULEA UR5, UR6, UR37, 0x3 ;  /* 0x0000002506057291 */ /* 0x000fe2000f8e18ff */
[----:B------:R-:W-:Y:S02]  /*2f00*/  PRMT R4, RZ, 0x654, R4 ;  /* 0x00000654ff047816 */ /* 0x000fe40000000004 */
[----:B-1----:R-:W-:Y:S01]  /*2f10*/  SHF.L.U32 R5, R12, 0x1f, RZ ;  /* 0x0000001f0c057819 */ /* 0x002fe200000006ff */
[----:B------:R-:W-:Y:S01]  /*2f20*/  UIADD3 UR4, UPT, UPT, UR5, 0x140, URZ ;  /* 0x0000014005047890 */ /* 0x000fe2000fffe0ff */
[----:B------:R1:W-:Y:S05]  /*2f30*/  SYNCS.ARRIVE.TRANS64.RED.A1T0 RZ, [R4+URZ], RZ ;  /* 0x000000ff04ff79a7 */ /* 0x0003ea00081004ff */
[----:B------:R-:W-:Y:S01]  /*2f40*/  IMAD.U32 R7, RZ, RZ, UR4 ;  /* 0x00000004ff077e24 */ /* 0x000fe2000f8e00ff */
[----:B------:R-:W2:Y:S04]  /*2f50*/  SYNCS.PHASECHK.TRANS64.TRYWAIT P0, [UR5+0x150], R5 ;  /* 0x00015005ff0075a7 */ /* 0x000ea80008001105 */
[----:B------:R-:W-:Y:S01]  /*2f60*/  PRMT R6, R2, 0x654, R7 ;  /* 0x0000065402067816 */ /* 0x000fe20000000007 */
[----:B-1----:R-:W-:Y:S01]  /*2f70*/  @!P2 IMAD.MOV.U32 R4, RZ, RZ, 0x10 ;  /* 0x00000010ff04a424 */ /* 0x002fe200078e00ff */
[----:B--2---:R-:W-:Y:S06]  /*2f80*/  @!P0 BRA `(.L_x_56) ;  /* 0x00000050009c8947 */ /* 0x004fec0003800000 */
.L_x_157:
[----:B------:R-:W-:Y:S01]  /*2f90*/  ULEA UR4, UR6, UR37, 0x4 ;  /* 0x0000002506047291 */ /* 0x000fe2000f8e20ff */
[----:B------:R-:W-:Y:S01]  /*2fa0*/  SEL R3, R6, R3, !P2 ;  /* 0x0000000306037207 */ /* 0x000fe20005000000 */
[----:B------:R-:W-:Y:S01]  /*2fb0*/  UIADD3 UR5, UPT, UPT, UR5, 0x140, URZ ;  /* 0x0000014005057890 */ /* 0x000fe2000fffe0ff */
[----:B-1----:R-:W-:Y:S01]  /*2fc0*/  LEA R0, R11, UR37, 0x3 ;  /* 0x000000250b007c11 */ /* 0x002fe2000f8e18ff */
[----:B------:R-:W-:Y:S01]  /*2fd0*/  UIADD3 UR4, UPT, UPT, UR4, 0x1d0, URZ ;  /* 0x000001d004047890 */ /* 0x000fe2000fffe0ff */
[----:B------:R-:W-:Y:S01]  /*2fe0*/  SHF.L.U32 R5, R10, 0x1f, RZ ;  /* 0x0000001f0a057819 */ /* 0x000fe200000006ff */
[----:B------:R1:W-:Y:S01]  /*2ff0*/  @!P2 SYNCS.ARRIVE.TRANS64.RED RZ, [R3+URZ], R4 ;  /* 0x0000000403ffa9a7 */ /* 0x0003e200080004ff */
[----:B------:R-:W-:Y:S01]  /*3000*/  UIADD3 UR6, UPT, UPT, UR6, 0x1, URZ ;  /* 0x0000000106067890 */ /* 0x000fe2000fffe0ff */
[----:B------:R-:W-:-:S03]  /*3010*/  VIADD R8, R8, 0x1 ;  /* 0x0000000108087836 */ /* 0x000fc60000000000 */
[----:B------:R-:W-:Y:S02]  /*3020*/  UISETP.NE.AND UP0, UPT, UR6, 0x2, UPT ;  /* 0x000000020600788c */ /* 0x000fe4000bf05270 */
[----:B------:R-:W-:Y:S06]  /*3030*/  UGETNEXTWORKID.BROADCAST [UR4], [UR5] ;  /* 0x00000000040073ca */ /* 0x000fec0008000100 */
[----:B------:R-:W-:Y:S01]  /*3040*/  USEL UR4, URZ, 0x1, UP0 ;  /* 0x00000001ff047887 */ /* 0x000fe20008000000 */
[----:B------:R-:W-:Y:S01]  /*3050*/  ISETP.NE.AND P0, PT, R8, 0x2, PT ;  /* 0x000000020800780c */ /* 0x000fe20003f05270 */
[----:B------:R-:W-:Y:S01]  /*3060*/  USEL UR6, UR6, URZ, UP0 ;  /* 0x000000ff06067287 */ /* 0x000fe20008000000 */
[----:B------:R-:W2:Y:S03]  /*3070*/  SYNCS.PHASECHK.TRANS64.TRYWAIT P1, [R0+URZ+0x140], R5 ;  /* 0x00014005000075a7 */ /* 0x000ea600080211ff */
[----:B------:R-:W-:Y:S01]  /*3080*/  LOP3.LUT R12, R12, UR4, RZ, 0x3c, !PT ;  /* 0x000000040c0c7c12 */ /* 0x000fe2000f8e3cff */
[----:B-12---:R-:W-:Y:S07]  /*3090*/  @!P1 BRA `(.L_x_57) ;  /* 0x0000005000709947 */ /* 0x006fee0003800000 */
.L_x_158:
[C---:B------:R-:W-:Y:S01]  /*30a0*/  LEA R4, R11.reuse, UR37, 0x4 ;  /* 0x000000250b047c11 */ /* 0x040fe2000f8e20ff */
[----:B-1----:R-:W-:Y:S01]  /*30b0*/  VIADD R0, R0, 0x150 ;  /* 0x0000015000007836 */ /* 0x002fe20000000000 */
[----:B------:R-:W-:Y:S01]  /*30c0*/  SEL R8, R8, RZ, P0 ;  /* 0x000000ff08087207 */ /* 0x000fe20000000000 */
[----:B------:R-:W-:-:S03]  /*30d0*/  VIADD R11, R11, 0x1 ;  /* 0x000000010b0b7836 */ /* 0x000fc60000000000 */
[----:B------:R-:W1:Y:S01]  /*30e0*/  LDS.128 R4, [R4+0x1d0] ;  /* 0x0001d00004047984 */ /* 0x000e620000000c00 */
[----:B------:R-:W-:Y:S02]  /*30f0*/  PRMT R0, RZ, 0x654, R0 ;  /* 0x00000654ff007816 */ /* 0x000fe40000000000 */
[C---:B------:R-:W-:Y:S01]  /*3100*/  ISETP.NE.AND P1, PT, R11.reuse, 0x2, PT ;  /* 0x000000020b00780c */ /* 0x040fe20003f25270 */
[----:B------:R-:W-:Y:S01]  /*3110*/  @!PT LDS RZ, [RZ] ;  /* 0x00000000fffff984 */ /* 0x000fe20000000800 */
[----:B------:R-:W-:Y:S01]  /*3120*/  @!PT LDS RZ, [RZ] ;  /* 0x00000000fffff984 */ /* 0x000fe20000000800 */
[----:B------:R-:W-:Y:S01]  /*3130*/  @!PT LDS RZ, [RZ] ;  /* 0x00000000fffff984 */ /* 0x000fe20000000800 */
[----:B------:R-:W-:Y:S01]  /*3140*/  @!PT LDS RZ, [RZ] ;  /* 0x00000000fffff984 */ /* 0x000fe20000000800 */
[----:B------:R2:W-:Y:S06]  /*3150*/  MEMBAR.ALL.CTA ;  /* 0x0000000000007992 */ /* 0x0005ec0000008000 */
[----:B--2---:R-:W2:Y:S01]  /*3160*/  FENCE.VIEW.ASYNC.S ;  /* 0x00000000000073c6 */ /* 0x004ea20000000000 */
[----:B------:R-:W-:Y:S01]  /*3170*/  SEL R11, R11, RZ, P1 ;  /* 0x000000ff0b0b7207 */ /* 0x000fe20000800000 */
[----:B--2---:R2:W-:Y:S01]  /*3180*/  SYNCS.ARRIVE.TRANS64.RED.A1T0 RZ, [R0+URZ], RZ ;  /* 0x000000ff00ff79a7 */ /* 0x0045e200081004ff */
[----:B-1----:R-:W-:-:S02]  /*3190*/  LOP3.LUT P3, RZ, R6, 0x1, RZ, 0xc0, !PT ;  /* 0x0000000106ff7812 */ /* 0x002fc4000786c0ff */
[----:B------:R-:W-:-:S04]  /*31a0*/  SEL R5, RZ, 0x1, P1 ;  /* 0x00000001ff057807 */ /* 0x000fc80000800000 */
[----:B------:R-:W-:Y:S02]  /*31b0*/  LOP3.LUT R10, R10, R5, RZ, 0x3c, !PT ;  /* 0x000000050a0a7212 */ /* 0x000fe400078e3cff */
[----:B--2---:R-:W-:-:S04]  /*31c0*/  SEL R0, RZ, 0x1, P0 ;  /* 0x00000001ff007807 */ /* 0x004fc80000000000 */
[----:B------:R-:W-:Y:S01]  /*31d0*/  LOP3.LUT R9, R9, R0, RZ, 0x3c, !PT ;  /* 0x0000000009097212 */ /* 0x000fe200078e3cff */
[----:B------:R-:W-:Y:S06]  /*31e0*/  @P3 BRA `(.L_x_58) ;  /* 0xfffffffc002c3947 */ /* 0x000fec000383ffff */
[----:B------:R-:W-:Y:S01]  /*31f0*/  ULEA UR5, UR6, UR37, 0x3 ;  /* 0x0000002506057291 */ /* 0x000fe2000f8e18ff */
[----:B------:R-:W-:-:S08]  /*3200*/  SHF.L.U32 R3, R12, 0x1f, RZ ;  /* 0x0000001f0c037819 */ /* 0x000fd000000006ff */
[----:B------:R-:W1:Y:S02]  /*3210*/  SYNCS.PHASECHK.TRANS64 P0, [UR5+0x150], R3 ;  /* 0x00015003ff0075a7 */ /* 0x000e640008001005 */
[----:B-1----:R-:W-:Y:S05]  /*3220*/  @P0 BRA `(.L_x_59) ;  /* 0x0000000000080947 */ /* 0x002fea0003800000 */
[----:B------:R-:W1:Y:S02]  /*3230*/  SYNCS.PHASECHK.TRANS64.TRYWAIT P0, [UR5+0x150], R3 ;  /* 0x00015003ff0075a7 */ /* 0x000e640008001105 */
[----:B-1----:R-:W-:Y:S05]  /*3240*/  @!P0 BRA `(.L_x_60) ;  /* 0x0000005000188947 */ /* 0x002fea0003800000 */
.L_x_59:
[----:B------:R-:W-:-:S04]  /*3250*/  UIADD3 UR4, UPT, UPT, UR6, 0x1, URZ ;  /* 0x0000000106047890 */ /* 0x000fc8000fffe0ff */
[----:B------:R-:W-:-:S04]  /*3260*/  UISETP.NE.AND UP0, UPT, UR4, 0x2, UPT ;  /* 0x000000020400788c */ /* 0x000fc8000bf05270 */
[----:B------:R-:W-:Y:S02]  /*3270*/  USEL UR7, URZ, 0x1, UP0 ;  /* 0x00000001ff077887 */ /* 0x000fe40008000000 */
[----:B------:R-:W-:-:S04]  /*3280*/  USEL UR4, UR4, URZ, UP0 ;  /* 0x000000ff04047287 */ /* 0x000fc80008000000 */
[----:B------:R-:W-:Y:S01]  /*3290*/  ULEA UR4, UR4, UR37, 0x3 ;  /* 0x0000002504047291 */ /* 0x000fe2000f8e18ff */
[----:B-1----:R-:W-:-:S04]  /*32a0*/  LOP3.LUT R3, R12, UR7, RZ, 0x3c, !PT ;  /* 0x000000070c037c12 */ /* 0x002fc8000f8e3cff */
[----:B------:R-:W-:-:S04]  /*32b0*/  SHF.L.U32 R0, R3, 0x1f, RZ ;  /* 0x0000001f03007819 */ /* 0x000fc800000006ff */
[----:B------:R-:W1:Y:S02]  /*32c0*/  SYNCS.PHASECHK.TRANS64 P0, [UR4+0x150], R0 ;  /* 0x00015000ff0075a7 */ /* 0x000e640008001004 */
[----:B-1----:R-:W-:Y:S05]  /*32d0*/  @P0 EXIT ;  /* 0x000000000000094d */ /* 0x002fea0003800000 */
[----:B------:R-:W-:Y:S02]  /*32e0*/  SHF.L.U32 R3, R3, 0x1f, RZ ;  /* 0x0000001f03037819 */ /* 0x000fe400000006ff */
[----:B------:R-:W-:-:S07]  /*32f0*/  MOV R0, UR4 ;  /* 0x0000000400007c02 */ /* 0x000fce0008000f00 */
.L_x_61:
[----:B-1----:R1:W2:Y:S02]  /*3300*/  SYNCS.PHASECHK.TRANS64.TRYWAIT P0, [R0+URZ+0x150], R3 ;  /* 0x00015003000075a7 */ /* 0x0022a400080011ff */
[----:B--2---:R-:W-:Y:S05]  /*3310*/  @!P0 NANOSLEEP.SYNCS 0x989680 ;  /* 0x009896800000895d */ /* 0x004fea0003900000 */
[----:B------:R-:W2:Y:S02]  /*3320*/  @!P0 SYNCS.PHASECHK.TRANS64 P0, [R0+URZ+0x150], R3 ;  /* 0x00015003000085a7 */ /* 0x000ea400080010ff */
[----:B--2---:R-:W-:Y:S05]  /*3330*/  @P0 EXIT ;  /* 0x000000000000094d */ /* 0x004fea0003800000 */
[----:B------:R-:W-:Y:S05]  /*3340*/  BRA `(.L_x_61) ;  /* 0xfffffffc00ec7947 */ /* 0x000fea000383ffff */
.L_x_54:
[----:B------:R-:W-:-:S09]  /*3350*/  UISETP.NE.AND UP1, UPT, UR8, URZ, UPT ;  /* 0x000000ff0800728c */ /* 0x000fd2000bf25270 */
[----:B------:R-:W-:Y:S05]  /*3360*/  BRA.U UP1, `(.L_x_62) ;  /* 0x0000000d01907547 */ /* 0x000fea000b800000 */
[----:B------:R-:W-:Y:S01]  /*3370*/  UMOV UR4, 0x40 ;  /* 0x0000004000047882 */ /* 0x000fe20000000000 */
[----:B------:R-:W-:Y:S01]  /*3380*/  NOP ;  /* 0x0000000000007918 */ /* 0x000fe20000000000 */
[----:B------:R-:W-:Y:S01]  /*3390*/  ULEA UR4, UR37, UR4, 0x18 ;  /* 0x0000000425047291 */ /* 0x000fe2000f8ec0ff */
[----:B------:R-:W-:Y:S02]  /*33a0*/  UMOV UR5, 0x400 ;  /* 0x0000040000057882 */ /* 0x000fe40000000000 */
[----:B------:R-:W-:-:S06]  /*33b0*/  ULEA UR37, UR37, UR5, 0x18 ;  /* 0x0000000525257291 */ /* 0x000fcc000f8ec0ff */
[----:B------:R-:W1:Y:S02]  /*33c0*/  LDS.U8 R0, [UR4+0x1c] ;  /* 0x00001c04ff007984 */ /* 0x000e640008000000 */
[----:B-1----:R-:W-:-:S13]  /*33d0*/  ISETP.NE.AND P0, PT, R0, RZ, PT ;  /* 0x000000ff0000720c */ /* 0x002fda0003f05270 */
[----:B------:R-:W-:Y:S05]  /*33e0*/  @P0 BRA `(.L_x_63) ;  /* 0x0000000000580947 */ /* 0x000fea0003800000 */
[----:B------:R-:W-:-:S13]  /*33f0*/  ELECT P0, URZ, PT ;  /* 0x0000000000ff782f */ /* 0x000fda0003800000 */
[----:B------:R-:W-:Y:S05]  /*3400*/  @!P0 BRA `(.L_x_64) ;  /* 0x0000000000608947 */ /* 0x000fea0003800000 */
[----:B------:R-:W-:Y:S01]  /*3410*/  UMOV UR5, 0x10 ;  /* 0x0000001000057882 */ /* 0x000fe20000000000 */
[----:B------:R-:W-:Y:S01]  /*3420*/  HFMA2 R0, -RZ, RZ, 0, 5.9604644775390625e-08 ;  /* 0x00000001ff007431 */ /* 0x000fe200000001ff */
[----:B------:R-:W-:-:S03]  /*3430*/  MOV R2, 0xffff ;  /* 0x0000ffff00027802 */ /* 0x000fc60000000f00 */
[----:B------:R-:W-:Y:S04]  /*3440*/  DEPBAR.LE SB1, 0x36 ;  /* 0x00009d800000791a */ /* 0x000fe80000000000 */
[----:B------:R-:W1:Y:S02]  /*3450*/  UTCATOMSWS.FIND_AND_SET.ALIGN UP0, UR5, UR5 ;  /* 0x00000005000575e3 */ /* 0x000e640008000800 */
[----:B-1----:R-:W-:Y:S01]  /*3460*/  MOV R3, UR5 ;  /* 0x0000000500037c02 */ /* 0x002fe20008000f00 */
[----:B------:R-:W-:Y:S06]  /*3470*/  BRA.U UP0, `(.L_x_65) ;  /* 0x0000000100187547 */ /* 0x000fec000b800000 */
.L_x_66:
[----:B------:R-:W-:Y:S05]  /*3480*/  NANOSLEEP 0x64 ;  /* 0x000000640000795d */ /* 0x000fea0003800000 */
[----:B------:R-:W-:-:S05]  /*3490*/  UMOV UR5, 0x10 ;  /* 0x0000001000057882 */ /* 0x000fca0000000000 */
[----:B------:R-:W-:Y:S04]  /*34a0*/  DEPBAR.LE SB1, 0x36 ;  /* 0x00009d800000791a */ /* 0x000fe80000000000 */
[----:B------:R-:W1:Y:S02]  /*34b0*/  UTCATOMSWS.FIND_AND_SET.ALIGN UP0, UR5, UR5 ;  /* 0x00000005000575e3 */ /* 0x000e640008000800 */
[----:B-1----:R-:W-:Y:S01]  /*34c0*/  MOV R3, UR5 ;  /* 0x0000000500037c02 */ /* 0x002fe20008000f00 */
[----:B------:R-:W-:Y:S05]  /*34d0*/  BRA.U !UP0, `(.L_x_66) ;  /* 0xfffffffd08e87547 */ /* 0x000fea000b83ffff */
.L_x_65:
[-C--:B------:R-:W-:Y:S02]  /*34e0*/  SHF.L.U32 R2, R2, R3.reuse, RZ ;  /* 0x0000000302027219 */ /* 0x080fe400000006ff */
[----:B------:R-:W-:Y:S01]  /*34f0*/  SHF.L.U32 R0, R0, R3, RZ ;  /* 0x0000000300007219 */ /* 0x000fe200000006ff */
[----:B------:R-:W-:Y:S02]  /*3500*/  IMAD.SHL.U32 R3, R3, 0x20, RZ ;  /* 0x0000002003037824 */ /* 0x000fe400078e00ff */
[----:B------:R1:W-:Y:S04]  /*3510*/  ATOMS.OR RZ, [UR4+0x14], R2 ;  /* 0x00001402ffff798c */ /* 0x0003e8000b000004 */
[----:B------:R1:W-:Y:S04]  /*3520*/  ATOMS.OR RZ, [UR4+0x18], R0 ;  /* 0x00001800ffff798c */ /* 0x0003e8000b000004 */
[----:B------:R1:W-:Y:S01]  /*3530*/  STS [UR37+0x1f0], R3 ;  /* 0x0001f003ff007988 */ /* 0x0003e20008000825 */
[----:B------:R-:W-:Y:S05]  /*3540*/  BRA `(.L_x_64) ;  /* 0x0000000000107947 */ /* 0x000fea0003800000 */
.L_x_63:
[----:B------:R-:W-:Y:S02]  /*3550*/  MOV R0, 0xffffffff ;  /* 0xffffffff00007802 */ /* 0x000fe40000000f00 */
[----:B------:R-:W-:-:S03]  /*3560*/  MOV R2, 0x3590 ;  /* 0x0000359000027802 */ /* 0x000fc60000000f00 */
[----:B------:R1:W-:Y:S04]  /*3570*/  STS [UR37+0x1f0], R0 ;  /* 0x0001f000ff007988 */ /* 0x0003e80008000825 */
[----:B-1-3-5:R-:W-:Y:S05]  /*3580*/  CALL.REL.NOINC `($__internal_1_$__cuda_sm10x_tcgen05_guardrail_trap_phase_invalid_during_alloc) ;  /* 0x0000005000d47944 */ /* 0x02afea0003c00000 */
.L_x_64:
[----:B------:R-:W-:Y:S05]  /*3590*/  WARPSYNC.ALL ;  /* 0x0000000000007948 */ /* 0x000fea0003800000 */
[----:B------:R-:W2:Y:S01]  /*35a0*/  S2UR UR6, SR_CgaCtaId ;  /* 0x00000000000679c3 */ /* 0x000ea20000008800 */
[----:B------:R-:W-:Y:S01]  /*35b0*/  UMOV UR4, 0x400 ;  /* 0x0000040000047882 */ /* 0x000fe20000000000 */
[----:B------:R-:W-:-:S06]  /*35c0*/  NOP ;  /* 0x0000000000007918 */ /* 0x000fcc0000000000 */
[----:B------:R-:W-:Y:S06]  /*35d0*/  BAR.ARV 0x6, 0xa0 ;  /* 0x0182800000007b1d */ /* 0x000fec0000002000 */
[----:B------:R-:W4:Y:S01]  /*35e0*/  LDCU UR7, c[0x0][0x38c] ;  /* 0x00007180ff0777ac */ /* 0x000f220008000800 */
[----:B------:R-:W-:Y:S01]  /*35f0*/  IMAD.MOV.U32 R11, RZ, RZ, 0x1 ;  /* 0x00000001ff0b7424 */ /* 0x000fe200078e00ff */
[----:B------:R-:W-:Y:S01]  /*3600*/  CS2R R8, SRZ ;  /* 0x0000000000087805 */ /* 0x000fe2000001ff00 */
[----:B------:R-:W-:Y:S01]  /*3610*/  IMAD.MOV.U32 R10, RZ, RZ, RZ ;  /* 0x000000ffff0a7224 */ /* 0x000fe200078e00ff */
[----:B------:R-:W-:Y:S01]  /*3620*/  UMOV UR17, URZ ;  /* 0x000000ff00117c82 */ /* 0x000fe20008000000 */
[----:B------:R-:W-:Y:S01]  /*3630*/  UMOV UR16, URZ ;  /* 0x000000ff00107c82 */ /* 0x000fe20008000000 */
[----:B------:R-:W-:Y:S01]  /*3640*/  UMOV UR22, 0x0 ;  /* 0x0000000000167882 */ /* 0x000fe20000000000 */
[----:B------:R-:W-:Y:S01]  /*3650*/  UMOV UR23, 0x42084a0 ;  /* 0x042084a000177882 */ /* 0x000fe20000000000 */
[----:B------:R-:W-:Y:S01]  /*3660*/  UMOV UR20, 0x0 ;  /* 0x0000000000147882 */ /* 0x000fe20000000000 */
[----:B------:R-:W-:Y:S01]  /*3670*/  UMOV UR21, 0x42084a0 ;  /* 0x042084a000157882 */ /* 0x000fe20000000000 */
[----:B--2---:R-:W-:Y:S01]  /*3680*/  ULEA UR6, UR6, UR4, 0x18 ;  /* 0x0000000406067291 */ /* 0x004fe2000f8ec0ff */
[----:B------:R-:W2:Y:S03]  /*3690*/  LDCU UR4, c[0x0][0x38c] ;  /* 0x00007180ff0477ac */ /* 0x000ea60008000800 */
[----:B------:R-:W-:-:S02]  /*36a0*/  UIADD3 UR11, UPT, UPT, UR6, 0x15400, URZ ;  /* 0x00015400060b7890 */ /* 0x000fc4000fffe0ff */
[----:B----4-:R-:W-:-:S03]  /*36b0*/  UIADD3 UR7, UPT, UPT, UR7, 0x3f, URZ ;  /* 0x0000003f07077890 */ /* 0x010fc6000fffe0ff */
[----:B-1----:R-:W1:Y:S01]  /*36c0*/  LDS R0, [UR6+0x1f0] ;  /* 0x0001f006ff007984 */ /* 0x002e620008000800 */
[----:B------:R-:W-:Y:S02]  /*36d0*/  UIADD3 UR18, UPT, UPT, UR6, 0x4400, URZ ;  /* 0x0000440006127890 */ /* 0x000fe4000fffe0ff */
[----:B------:R-:W-:Y:S02]  /*36e0*/  USHF.R.S32.HI UR5, URZ, 0x1f, UR7 ;  /* 0x0000001fff057899 */ /* 0x000fe40008011407 */
[----:B------:R-:W-:Y:S02]  /*36f0*/  USHF.R.U32.HI UR11, URZ, 0x4, UR11 ;  /* 0x00000004ff0b7899 */ /* 0x000fe4000801160b */
[----:B------:R-:W-:Y:S02]  /*3700*/  ULEA.HI UR5, UR5, UR7, URZ, 0x6 ;  /* 0x0000000705057291 */ /* 0x000fe4000f8f30ff */
[----:B------:R-:W-:Y:S02]  /*3710*/  USHF.R.U32.HI UR18, URZ, 0x4, UR18 ;  /* 0x00000004ff127899 */ /* 0x000fe40008011612 */
[----:B------:R-:W-:-:S02]  /*3720*/  USHF.R.S32.HI UR5, URZ, 0x6, UR5 ;  /* 0x00000006ff057899 */ /* 0x000fc40008011405 */
[----:B------:R-:W-:Y:S02]  /*3730*/  ULOP3.LUT UR11, UR11, 0x3fff, URZ, 0xc0, !UPT ;  /* 0x00003fff0b0b7892 */ /* 0x000fe4000f8ec0ff */
[----:B------:R-:W-:Y:S02]  /*3740*/  UISETP.LT.AND UP0, UPT, UR5, 0x1, UPT ;  /* 0x000000010500788c */ /* 0x000fe4000bf01270 */
[----:B------:R-:W-:Y:S02]  /*3750*/  ULOP3.LUT UR18, UR18, 0x3fff, URZ, 0xc0, !UPT ;  /* 0x00003fff12127892 */ /* 0x000fe4000f8ec0ff */
[----:B------:R-:W-:Y:S02]  /*3760*/  USEL UR10, UR5, 0x1, !UP0 ;  /* 0x00000001050a7887 */ /* 0x000fe4000c000000 */
[----:B------:R-:W-:Y:S02]  /*3770*/  ULOP3.LUT UR11, UR11, 0x10000, URZ, 0xfc, !UPT ;  /* 0x000100000b0b7892 */ /* 0x000fe4000f8efcff */
[----:B------:R-:W-:-:S02]  /*3780*/  UIADD3 UR10, UPT, UPT, -UR10, URZ, URZ ;  /* 0x000000ff0a0a7290 */ /* 0x000fc4000fffe1ff */
[----:B--2---:R-:W-:Y:S01]  /*3790*/  UISETP.GE.AND UP3, UPT, UR4, 0x1, UPT ;  /* 0x000000010400788c */ /* 0x004fe2000bf66270 */
[----:B-1----:R-:W-:-:S15]  /*37a0*/  R2UR UR19, R0 ;  /* 0x00000000001372ca */ /* 0x002fde00000e0000 */
.L_x_73:
[----:B------:R-:W-:Y:S02]  /*37b0*/  LEA R0, R10, UR6, 0x3 ;  /* 0x000000060a007c11 */ /* 0x000fe4000f8e18ff */
[----:B------:R-:W-:Y:S02]  /*37c0*/  SHF.L.U32 R5, R9, 0x1f, RZ ;  /* 0x0000001f09057819 */ /* 0x000fe400000006ff */
[----:B------:R-:W-:Y:S01]  /*37d0*/  PLOP3.LUT P0, PT, PT, PT, UP3, 0x80, 0x8 ;  /* 0x000000000008781c */ /* 0x000fe20003f0f038 */
[----:B------:R-:W-:Y:S01]  /*37e0*/  VIADD R3, R0, 0x150 ;  /* 0x0000015000037836 */ /* 0x000fe20000000000 */
[----:B-1----:R-:W1:Y:S02]  /*37f0*/  SYNCS.PHASECHK.TRANS64.TRYWAIT P1, [R0+URZ+0x140], R5 ;  /* 0x00014005000075a7 */ /* 0x002e6400080211ff */
[----:B-1--4-:R-:W-:Y:S09]  /*3800*/  @!P1 BRA `(.L_x_67) ;  /* 0x0000004800c09947 */ /* 0x012ff20003800000 */
.L_x_160:
[----:B------:R-:W-:Y:S01]  /*3810*/  LEA R4, R10, UR6, 0x4 ;  /* 0x000000060a047c11 */ /* 0x000fe2000f8e20ff */
[----:B------:R-:W-:Y:S01]  /*3820*/  @UP3 ULEA UR4, UR16, UR6, 0x3 ;  /* 0x0000000610043291 */ /* 0x000fe2000f8e18ff */
[----:B------:R-:W-:Y:S01]  /*3830*/  PLOP3.LUT P2, PT, PT, PT, PT, 0x80, 0x8 ;  /* 0x000000000008781c */ /* 0x000fe20003f4f070 */
[----:B------:R-:W-:Y:S01]  /*3840*/  ULEA UR8, UR17, UR6, 0x3 ;  /* 0x0000000611087291 */ /* 0x000fe2000f8e18ff */
[----:B------:R-:W-:Y:S02]  /*3850*/  PRMT R3, RZ, 0x654, R3 ;  /* 0x00000654ff037816 */ /* 0x000fe40000000003 */
[----:B-1----:R-:W1:Y:S01]  /*3860*/  LDS.128 R4, [R4+0x1d0] ;  /* 0x0001d00004047984 */ /* 0x002e620000000c00 */
[----:B------:R-:W-:Y:S02]  /*3870*/  @P0 SHF.L.U32 R2, R8, 0x1f, RZ ;  /* 0x0000001f08020819 */ /* 0x000fe400000006ff */
[----:B------:R-:W-:Y:S01]  /*3880*/  SHF.L.U32 R0, R11, 0x1f, RZ ;  /* 0x0000001f0b007819 */ /* 0x000fe200000006ff */
[----:B------:R-:W-:Y:S01]  /*3890*/  @!PT LDS RZ, [RZ] ;  /* 0x00000000fffff984 */ /* 0x000fe20000000800 */
[----:B------:R-:W-:Y:S01]  /*38a0*/  @!PT LDS RZ, [RZ] ;  /* 0x00000000fffff984 */ /* 0x000fe20000000800 */
[----:B------:R-:W-:Y:S01]  /*38b0*/  @!PT LDS RZ, [RZ] ;  /* 0x00000000fffff984 */ /* 0x000fe20000000800 */
[----:B------:R-:W-:Y:S01]  /*38c0*/  @!PT LDS RZ, [RZ] ;  /* 0x00000000fffff984 */ /* 0x000fe20000000800 */
[----:B------:R2:W-:Y:S06]  /*38d0*/  MEMBAR.ALL.CTA ;  /* 0x0000000000007992 */ /* 0x0005ec0000008000 */
[----:B--2---:R-:W2:Y:S02]  /*38e0*/  FENCE.VIEW.ASYNC.S ;  /* 0x00000000000073c6 */ /* 0x004ea40000000000 */
[----:B--2---:R2:W-:Y:S01]  /*38f0*/  SYNCS.ARRIVE.TRANS64.RED.A1T0 RZ, [R3+URZ], RZ ;  /* 0x000000ff03ff79a7 */ /* 0x0045e200081004ff */
[----:B------:R2:W4:Y:S01]  /*3900*/  @P0 SYNCS.PHASECHK.TRANS64.TRYWAIT P2, [UR4], R2 ;  /* 0x00000002ff0005a7 */ /* 0x0005220008041104 */
[----:B------:R-:W-:Y:S01]  /*3910*/  ULEA.HI UR4, UR17, UR17, URZ, 0x1 ;  /* 0x0000001111047291 */ /* 0x000fe2000f8f08ff */
[----:B-1----:R-:W-:-:S03]  /*3920*/  LOP3.LUT P1, RZ, R6, 0x1, RZ, 0xc0, !PT ;  /* 0x0000000106ff7812 */ /* 0x002fc6000782c0ff */
[----:B------:R-:W-:Y:S02]  /*3930*/  USHF.L.U32 UR9, UR4, 0x6, URZ ;  /* 0x0000000604097899 */ /* 0x000fe400080006ff */
[----:B------:R-:W-:Y:S02]  /*3940*/  ULOP3.LUT UR4, UR4, 0xffe, URZ, 0xc0, !UPT ;  /* 0x00000ffe04047892 */ /* 0x000fe4000f8ec0ff */
[----:B------:R-:W-:Y:S02]  /*3950*/  ULOP3.LUT UR9, UR9, 0xffffff80, URZ, 0xc0, !UPT ;  /* 0xffffff8009097892 */ /* 0x000fe4000f8ec0ff */
[----:B------:R-:W-:Y:S02]  /*3960*/  UIADD3 UR4, UPT, UPT, -UR4, UR17, URZ ;  /* 0x0000001104047290 */ /* 0x000fe4000fffe1ff */
[----:B------:R-:W-:Y:S01]  /*3970*/  UIADD3 UR9, UPT, UPT, UR19, UR9, URZ ;  /* 0x0000000913097290 */ /* 0x000fe2000fffe0ff */
[----:B------:R-:W1:Y:S03]  /*3980*/  SYNCS.PHASECHK.TRANS64.TRYWAIT P0, [UR8+0x180], R0 ;  /* 0x00018000ff0075a7 */ /* 0x000e660008001108 */
[----:B------:R-:W-:Y:S01]  /*3990*/  ULEA UR9, UR4, UR9, 0x14 ;  /* 0x0000000904097291 */ /* 0x000fe2000f8ea0ff */
[----:B-12-4-:R-:W-:Y:S11]  /*39a0*/  @!P0 BRA `(.L_x_68) ;  /* 0x00000048006c8947 */ /* 0x016ff60003800000 */
.L_x_162:
[----:B------:R-:W-:Y:S01]  /*39b0*/  IADD3 R10, PT, PT, R10, 0x1, RZ ;  /* 0x000000010a0a7810 */ /* 0x000fe20007ffe0ff */
[----:B------:R-:W-:Y:S06]  /*39c0*/  BRA.U !UP3, `(.L_x_69) ;  /* 0x000000010b987547 */ /* 0x000fec000b800000 */
[----:B------:R-:W-:Y:S01]  /*39d0*/  UPLOP3.LUT UP4, UPT, UPT, UPT, UPT, 0x40, 0x4 ;  /* 0x000000000004789c */ /* 0x000fe20003f8e870 */
[----:B------:R-:W-:Y:S01]  /*39e0*/  UMOV UR15, UR10 ;  /* 0x0000000a000f7c82 */ /* 0x000fe20008000000 */
[----:B------:R-:W-:Y:S01]  /*39f0*/  UMOV UR14, UR5 ;  /* 0x00000005000e7c82 */ /* 0x000fe20008000000 */
[----:B------:R-:W-:-:S08]  /*3a00*/  UMOV UR13, UR16 ;  /* 0x00000010000d7c82 */ /* 0x000fd00008000000 */
.L_x_72:
[----:B------:R-:W-:Y:S02]  /*3a10*/  UIADD3 UR15, UPT, UPT, UR15, 0x1, URZ ;  /* 0x000000010f0f7890 */ /* 0x000fe4000fffe0ff */
[----:B--2---:R-:W-:Y:S02]  /*3a20*/  ULEA UR7, UR13, UR6, 0x3 ;  /* 0x000000060d077291 */ /* 0x004fe4000f8e18ff */
[----:B------:R-:W-:Y:S01]  /*3a30*/  UISETP.NE.AND UP0, UPT, UR15, URZ, UPT ;  /* 0x000000ff0f00728c */ /* 0x000fe2000bf05270 */
[----:B----4-:R-:W-:Y:S10]  /*3a40*/  @P2 BRA `(.L_x_70) ;  /* 0x00000000000c2947 */ /* 0x010ff40003800000 */
[----:B-1----:R-:W-:Y:S04]  /*3a50*/  SHF.L.U32 R3, R8, 0x1f, RZ ;  /* 0x0000001f08037819 */ /* 0x002fe800000006ff */
[----:B------:R-:W1:Y:S02]  /*3a60*/  SYNCS.PHASECHK.TRANS64.TRYWAIT P0, [UR7], R3 ;  /* 0x00000003ff0075a7 */ /* 0x000e640008001107 */
[----:B-1----:R-:W-:Y:S05]  /*3a70*/  @!P0 BRA `(.L_x_71) ;  /* 0x0000004800508947 */ /* 0x002fea0003800000 */
.L_x_70:
[----:B------:R-:W-:Y:S01]  /*3a80*/  UISETP.NE.AND UP1, UPT, UR14, 0x1, UPT ;  /* 0x000000010e00788c */ /* 0x000fe2000bf25270 */
[----:B------:R-:W-:Y:S01]  /*3a90*/  PLOP3.LUT P2, PT, PT, PT, PT, 0x80, 0x8 ;  /* 0x000000000008781c */ /* 0x000fe20003f4f070 */
[----:B------:R-:W-:Y:S02]  /*3aa0*/  UIADD3 UR16, UPT, UPT, UR13, 0x1, URZ ;  /* 0x000000010d107890 */ /* 0x000fe4000fffe0ff */
[----:B------:R-:W-:Y:S02]  /*3ab0*/  ULEA UR24, UR13, UR18, 0x8 ;  /* 0x000000120d187291 */ /* 0x000fe4000f8e40ff */
[----:B------:R-:W-:Y:S01]  /*3ac0*/  UISETP.NE.AND UP2, UPT, UR16, 0x11, UPT ;  /* 0x000000111000788c */ /* 0x000fe2000bf45270 */
[----:B------:R-:W-:Y:S01]  /*3ad0*/  PLOP3.LUT P0, PT, PT, PT, UP1, 0x80, 0x8 ;  /* 0x000000000008781c */ /* 0x000fe20003f0f018 */
[----:B------:R-:W-:Y:S02]  /*3ae0*/  ULEA UR26, UR13, UR11, 0x9 ;  /* 0x0000000b0d1a7291 */ /* 0x000fe4000f8e48ff */
[----:B------:R-:W-:Y:S02]  /*3af0*/  USEL UR12, URZ, 0x1, UP2 ;  /* 0x00000001ff0c7887 */ /* 0x000fe40009000000 */
[----:B------:R-:W-:Y:S02]  /*3b00*/  USEL UR16, UR16, URZ, UP2 ;  /* 0x000000ff10107287 */ /* 0x000fe40009000000 */
[----:B------:R-:W-:Y:S02]  /*3b10*/  UIADD3 UR30, UPT, UPT, UR24, 0x80, URZ ;  /* 0x00000080181e7890 */ /* 0x000fe4000fffe0ff */
[----:B------:R-:W-:Y:S01]  /*3b20*/  @UP1 ULEA UR4, UR16, UR6, 0x3 ;  /* 0x0000000610041291 */ /* 0x000fe2000f8e18ff */
[----:B------:R-:W-:Y:S01]  /*3b30*/  LOP3.LUT R8, R8, UR12, RZ, 0x3c, !PT ;  /* 0x0000000c08087c12 */ /* 0x000fe2000f8e3cff */
[----:B------:R-:W-:Y:S02]  /*3b40*/  UIADD3 UR28, UPT, UPT, UR26, 0x2, URZ ;  /* 0x000000021a1c7890 */ /* 0x000fe4000fffe0ff */
[----:B------:R-:W-:Y:S01]  /*3b50*/  UIADD3 UR7, UPT, UPT, UR7, 0x88, URZ ;  /* 0x0000008807077890 */ /* 0x000fe2000fffe0ff */
[----:B-1----:R-:W-:Y:S01]  /*3b60*/  @P0 SHF.L.U32 R0, R8, 0x1f, RZ ;  /* 0x0000001f08000819 */ /* 0x002fe200000006ff */
[----:B------:R-:W-:Y:S01]  /*3b70*/  UMOV UR25, 0x80004020 ;  /* 0x8000402000197882 */ /* 0x000fe20000000000 */
[----:B------:R-:W-:Y:S01]  /*3b80*/  UMOV UR27, 0x80004020 ;  /* 0x80004020001b7882 */ /* 0x000fe20000000000 */
[----:B------:R-:W-:Y:S01]  /*3b90*/  UMOV UR31, 0x80004020 ;  /* 0x80004020001f7882 */ /* 0x000fe20000000000 */
[----:B------:R2:W4:Y:S01]  /*3ba0*/  @P0 SYNCS.PHASECHK.TRANS64.TRYWAIT P2, [UR4], R0 ;  /* 0x00000000ff0005a7 */ /* 0x0005220008041104 */
[----:B------:R-:W-:Y:S01]  /*3bb0*/  UIADD3 UR14, UPT, UPT, UR14, -0x1, URZ ;  /* 0xffffffff0e0e7890 */ /* 0x000fe2000fffe0ff */
[----:B------:R2:W-:Y:S01]  /*3bc0*/  UTCIMMA gdesc[UR24], gdesc[UR26], tmem[UR9], tmem[UR22], idesc[UR23], UP4 ;  /* 0x00ff161a180075ea */ /* 0x0005e2000a000109 */
[----:B------:R-:W-:Y:S01]  /*3bd0*/  UPLOP3.LUT UP4, UPT, UPT, UPT, UPT, 0x80, 0x8 ;  /* 0x000000000008789c */ /* 0x000fe20003f8f070 */
[----:B------:R-:W-:Y:S01]  /*3be0*/  UMOV UR29, 0x80004020 ;  /* 0x80004020001d7882 */ /* 0x000fe20000000000 */
[----:B------:R-:W-:Y:S01]  /*3bf0*/  UMOV UR13, UR16 ;  /* 0x00000010000d7c82 */ /* 0x000fe20008000000 */
[----:B------:R2:W-:Y:S01]  /*3c00*/  UTCIMMA gdesc[UR30], gdesc[UR28], tmem[UR9], tmem[UR20], idesc[UR21], UPT ;  /* 0x00ff141c1e0075ea */ /* 0x0005e2000b800109 */
[----:B------:R2:W-:Y:S01]  /*3c10*/  UTCBAR [UR7], URZ ;  /* 0x000000ff070073e9 */ /* 0x0005e200080000ff */
[----:B------:R-:W-:Y:S06]  /*3c20*/  BRA.U UP0, `(.L_x_72) ;  /* 0xfffffffd00787547 */ /* 0x000fec000b83ffff */
.L_x_69:
[----:B------:R-:W-:Y:S01]  /*3c30*/  UIADD3 UR17, UPT, UPT, UR17, 0x1, URZ ;  /* 0x0000000111117890 */ /* 0x000fe2000fffe0ff */
[C---:B------:R-:W-:Y:S01]  /*3c40*/  ISETP.NE.AND P0, PT, R10.reuse, 0x2, PT ;  /* 0x000000020a00780c */ /* 0x040fe20003f05270 */
[----:B------:R-:W-:Y:S02]  /*3c50*/  UIADD3 UR8, UPT, UPT, UR8, 0x160, URZ ;  /* 0x0000016008087890 */ /* 0x000fe4000fffe0ff */
[----:B------:R-:W-:Y:S01]  /*3c60*/  UISETP.NE.AND UP0, UPT, UR17, 0x4, UPT ;  /* 0x000000041100788c */ /* 0x000fe2000bf05270 */
[----:B-12---:R-:W-:Y:S02]  /*3c70*/  SEL R0, RZ, 0x1, P0 ;  /* 0x00000001ff007807 */ /* 0x006fe40000000000 */
[----:B------:R-:W-:Y:S01]  /*3c80*/  SEL R10, R10, RZ, P0 ;  /* 0x000000ff0a0a7207 */ /* 0x000fe20000000000 */
[----:B------:R-:W-:Y:S01]  /*3c90*/  USEL UR4, URZ, 0x1, UP0 ;  /* 0x00000001ff047887 */ /* 0x000fe20008000000 */
[----:B------:R-:W-:Y:S01]  /*3ca0*/  LOP3.LUT R9, R9, R0, RZ, 0x3c, !PT ;  /* 0x0000000009097212 */ /* 0x000fe200078e3cff */
[----:B------:R-:W-:Y:S01]  /*3cb0*/  USEL UR17, UR17, URZ, UP0 ;  /* 0x000000ff11117287 */ /* 0x000fe20008000000 */
[----:B------:R1:W-:Y:S03]  /*3cc0*/  UTCBAR [UR8], URZ ;  /* 0x000000ff080073e9 */ /* 0x0003e600080000ff */
[----:B------:R-:W-:Y:S01]  /*3cd0*/  LOP3.LUT R11, R11, UR4, RZ, 0x3c, !PT ;  /* 0x000000040b0b7c12 */ /* 0x000fe2000f8e3cff */
[----:B------:R-:W-:Y:S07]  /*3ce0*/  @P1 BRA `(.L_x_73) ;  /* 0xfffffff800b01947 */ /* 0x000fee000383ffff */
[----:B------:R-:W2:Y:S01]  /*3cf0*/  S2UR UR4, SR_CgaCtaId ;  /* 0x00000000000479c3 */ /* 0x000ea20000008800 */
[----:B------:R-:W-:Y:S01]  /*3d00*/  ELECT P0, URZ, PT ;  /* 0x0000000000ff782f */ /* 0x000fe20003800000 */
[----:B------:R-:W-:Y:S01]  /*3d10*/  IMAD.MOV.U32 R0, RZ, RZ, 0x1 ;  /* 0x00000001ff007424 */ /* 0x000fe200078e00ff */
[----:B------:R-:W-:Y:S01]  /*3d20*/  UIADD3 UR6, UPT, UPT, UR6, 0x180, URZ ;  /* 0x0000018006067890 */ /* 0x000fe2000fffe0ff */
[----:B------:R-:W-:Y:S01]  /*3d30*/  SHF.L.U32 R3, R11, 0x1f, RZ ;  /* 0x0000001f0b037819 */ /* 0x000fe200000006ff */
[----:B------:R-:W-:-:S03]  /*3d40*/  UMOV UR5, 0x40 ;  /* 0x0000004000057882 */ /* 0x000fc60000000000 */
[----:B------:R-:W-:Y:S01]  /*3d50*/  UVIRTCOUNT.DEALLOC.SMPOOL 0x80 ;  /* 0x000000800000784c */ /* 0x000fe20000000000 */
[----:B--2---:R-:W-:Y:S02]  /*3d60*/  ULEA UR4, UR4, UR5, 0x18 ;  /* 0x0000000504047291 */ /* 0x004fe4000f8ec0ff */
[----:B------:R-:W-:-:S07]  /*3d70*/  ULEA UR5, UR17, UR6, 0x3 ;  /* 0x0000000611057291 */ /* 0x000fce000f8e18ff */
[----:B------:R2:W-:Y:S02]  /*3d80*/  @P0 STS.U8 [UR4+0x1c], R0 ;  /* 0x00001c00ff000988 */ /* 0x0005e40008000004 */
[----:B------:R-:W3:Y:S02]  /*3d90*/  SYNCS.PHASECHK.TRANS64.TRYWAIT P0, [UR5], R3 ;  /* 0x00000003ff0075a7 */ /* 0x000ee40008001105 */
[----:B--23--:R-:W-:Y:S05]  /*3da0*/  @!P0 BRA `(.L_x_74) ;  /* 0x00000044009c8947 */ /* 0x00cfea0003800000 */
.L_x_165:
[----:B------:R-:W-:-:S04]  /*3db0*/  UIADD3 UR7, UPT, UPT, UR17, 0x1, URZ ;  /* 0x0000000111077890 */ /* 0x000fc8000fffe0ff */
[----:B------:R-:W-:-:S04]  /*3dc0*/  UISETP.NE.AND UP0, UPT, UR7, 0x4, UPT ;  /* 0x000000040700788c */ /* 0x000fc8000bf05270 */
[----:B-1----:R-:W-:Y:S02]  /*3dd0*/  USEL UR8, URZ, 0x1, UP0 ;  /* 0x00000001ff087887 */ /* 0x002fe40008000000 */
[----:B------:R-:W-:-:S04]  /*3de0*/  USEL UR7, UR7, URZ, UP0 ;  /* 0x000000ff07077287 */ /* 0x000fc80008000000 */
[----:B------:R-:W-:Y:S01]  /*3df0*/  ULEA UR5, UR7, UR6, 0x3 ;  /* 0x0000000607057291 */ /* 0x000fe2000f8e18ff */
[----:B------:R-:W-:-:S04]  /*3e00*/  LOP3.LUT R2, R11, UR8, RZ, 0x3c, !PT ;  /* 0x000000080b027c12 */ /* 0x000fc8000f8e3cff */
[----:B--2---:R-:W-:-:S04]  /*3e10*/  SHF.L.U32 R3, R2, 0x1f, RZ ;  /* 0x0000001f02037819 */ /* 0x004fc800000006ff */
[----:B------:R-:W1:Y:S02]  /*3e20*/  SYNCS.PHASECHK.TRANS64.TRYWAIT P0, [UR5], R3 ;  /* 0x00000003ff0075a7 */ /* 0x000e640008001105 */
[----:B-1----:R-:W-:Y:S05]  /*3e30*/  @!P0 BRA `(.L_x_75) ;  /* 0x0000004400908947 */ /* 0x002fea0003800000 */
.L_x_167:
        /* <DEDUP_REMOVED lines=9> */
.L_x_169:
[----:B------:R-:W-:-:S04]  /*3ed0*/  UIADD3 UR7, UPT, UPT, UR7, 0x1, URZ ;  /* 0x0000000107077890 */ /* 0x000fc8000fffe0ff */
[----:B------:R-:W-:-:S04]  /*3ee0*/  UISETP.NE.AND UP0, UPT, UR7, 0x4, UPT ;  /* 0x000000040700788c */ /* 0x000fc8000bf05270 */
[----:B------:R-:W-:Y:S02]  /*3ef0*/  USEL UR5, URZ, 0x1, UP0 ;  /* 0x00000001ff057887 */ /* 0x000fe40008000000 */
[----:B------:R-:W-:-:S04]  /*3f00*/  USEL UR7, UR7, URZ, UP0 ;  /* 0x000000ff07077287 */ /* 0x000fc80008000000 */
[----:B------:R-:W-:Y:S01]  /*3f10*/  ULEA UR7, UR7, UR6, 0x3 ;  /* 0x0000000607077291 */ /* 0x000fe2000f8e18ff */
[----:B-1----:R-:W-:-:S04]  /*3f20*/  LOP3.LUT R3, R2, UR5, RZ, 0x3c, !PT ;  /* 0x0000000502037c12 */ /* 0x002fc8000f8e3cff */
[----:B------:R-:W-:-:S04]  /*3f30*/  SHF.L.U32 R3, R3, 0x1f, RZ ;  /* 0x0000001f03037819 */ /* 0x000fc800000006ff */
[----:B------:R-:W1:Y:S02]  /*3f40*/  SYNCS.PHASECHK.TRANS64.TRYWAIT P0, [UR7], R3 ;  /* 0x00000003ff0075a7 */ /* 0x000e640008001107 */
[----:B-1----:R-:W-:Y:S05]  /*3f50*/  @!P0 BRA `(.L_x_77) ;  /* 0x0000004400788947 */ /* 0x002fea0003800000 */
.L_x_171:
[----:B------:R-:W-:Y:S01]  /*3f60*/  NOP ;  /* 0x0000000000007918 */ /* 0x000fe20000000000 */
[----:B-1----:R-:W1:Y:S01]  /*3f70*/  LDS R0, [UR4+0x14] ;  /* 0x00001404ff007984 */ /* 0x002e620008000800 */
[----:B------:R-:W-:Y:S01]  /*3f80*/  ULOP3.LUT UR6, UR19, 0xffff, URZ, 0xc0, !UPT ;  /* 0x0000ffff13067892 */ /* 0x000fe2000f8ec0ff */
[----:B------:R-:W-:Y:S01]  /*3f90*/  UMOV UR8, 0xffff ;  /* 0x0000ffff00087882 */ /* 0x000fe20000000000 */
[----:B------:R-:W-:Y:S02]  /*3fa0*/  UMOV UR5, 0x1 ;  /* 0x0000000100057882 */ /* 0x000fe40000000000 */
[----:B------:R-:W-:-:S04]  /*3fb0*/  USHF.R.U32.HI UR6, URZ, 0x5, UR6 ;  /* 0x00000005ff067899 */ /* 0x000fc80008011606 */
[----:B------:R-:W-:Y:S02]  /*3fc0*/  USHF.L.U32 UR8, UR8, UR6, URZ ;  /* 0x0000000608087299 */ /* 0x000fe400080006ff */
[----:B------:R-:W-:-:S04]  /*3fd0*/  USHF.L.U32 UR5, UR5, UR6, URZ ;  /* 0x0000000605057299 */ /* 0x000fc800080006ff */
[----:B-1----:R-:W-:-:S04]  /*3fe0*/  LOP3.LUT R0, R0, UR8, RZ, 0xc0, !PT ;  /* 0x0000000800007c12 */ /* 0x002fc8000f8ec0ff */
[----:B------:R-:W-:-:S13]  /*3ff0*/  ISETP.NE.AND P0, PT, R0, UR8, PT ;  /* 0x0000000800007c0c */ /* 0x000fda000bf05270 */
[----:B------:R-:W-:Y:S05]  /*4000*/  @P0 BRA `(.L_x_78) ;  /* 0x0000000000580947 */ /* 0x000fea0003800000 */
[----:B------:R-:W1:Y:S02]  /*4010*/  LDS R0, [UR4+0x18] ;  /* 0x00001804ff007984 */ /* 0x000e640008000800 */
[----:B-1----:R-:W-:-:S04]  /*4020*/  LOP3.LUT R0, R0, UR5, RZ, 0xc0, !PT ;  /* 0x0000000500007c12 */ /* 0x002fc8000f8ec0ff */
[----:B------:R-:W-:-:S13]  /*4030*/  ISETP.NE.AND P0, PT, R0, UR5, PT ;  /* 0x0000000500007c0c */ /* 0x000fda000bf05270 */
[----:B------:R-:W-:Y:S05]  /*4040*/  @P0 BRA `(.L_x_79) ;  /* 0x00000000003c0947 */ /* 0x000fea0003800000 */
[----:B------:R-:W1:Y:S01]  /*4050*/  S2R R2, SR_LANEID ;  /* 0x0000000000027919 */ /* 0x000e620000000000 */
[----:B------:R-:W-:Y:S01]  /*4060*/  ULOP3.LUT UR8, URZ, UR8, URZ, 0x33, !UPT ;  /* 0x00000008ff087292 */ /* 0x000fe2000f8e33ff */
[----:B------:R-:W-:Y:S01]  /*4070*/  LOP3.LUT R4, RZ, UR5, RZ, 0x33, !PT ;  /* 0x00000005ff047c12 */ /* 0x000fe2000f8e33ff */
[----:B------:R-:W-:Y:S02]  /*4080*/  VOTEU.ANY UR7, UPT, PT ;  /* 0x0000000000077886 */ /* 0x000fe400038e0100 */
[----:B------:R-:W-:Y:S01]  /*4090*/  UFLO.U32 UR7, UR7 ;  /* 0x00000007000772bd */ /* 0x000fe200080e0000 */
[----:B------:R-:W2:Y:S01]  /*40a0*/  REDUX UR5, R4 ;  /* 0x00000000040573c4 */ /* 0x000ea20000000000 */
[----:B------:R-:W-:-:S06]  /*40b0*/  IMAD.U32 R0, RZ, RZ, UR8 ;  /* 0x00000008ff007e24 */ /* 0x000fcc000f8e00ff */
[----:B------:R3:W-:Y:S01]  /*40c0*/  UTCATOMSWS.AND URZ, UR8 ;  /* 0x0000000800ff79e3 */ /* 0x0007e20008000000 */
[----:B------:R-:W4:Y:S01]  /*40d0*/  REDUX UR6, R0 ;  /* 0x00000000000673c4 */ /* 0x000f220000000000 */
[----:B-1----:R-:W-:Y:S01]  /*40e0*/  ISETP.EQ.U32.AND P0, PT, R2, UR7, PT ;  /* 0x0000000702007c0c */ /* 0x002fe2000bf02070 */
[----:B--2---:R-:W-:Y:S01]  /*40f0*/  IMAD.U32 R2, RZ, RZ, UR5 ;  /* 0x00000005ff027e24 */ /* 0x004fe2000f8e00ff */
[----:B----4-:R-:W-:-:S11]  /*4100*/  MOV R3, UR6 ;  /* 0x0000000600037c02 */ /* 0x010fd60008000f00 */
[----:B------:R3:W-:Y:S04]  /*4110*/  @P0 ATOMS.AND RZ, [UR4+0x14], R3 ;  /* 0x00001403ffff098c */ /* 0x0007e8000a800004 */
[----:B------:R3:W-:Y:S01]  /*4120*/  @P0 ATOMS.AND RZ, [UR4+0x18], R2 ;  /* 0x00001802ffff098c */ /* 0x0007e2000a800004 */
[----:B------:R-:W-:Y:S05]  /*4130*/  BRA `(.L_x_80) ;  /* 0x0000000000147947 */ /* 0x000fea0003800000 */
.L_x_79:
[----:B------:R-:W-:Y:S02]  /*4140*/  MOV R2, 0x4160 ;  /* 0x0000416000027802 */ /* 0x000fe40000000f00 */
[----:B----45:R-:W-:Y:S05]  /*4150*/  CALL.REL.NOINC `($__internal_0_$__cuda_sm10x_tcgen05_guardrail_trap_col_being_dealloced_not_returned_by_alloc) ;  /* 0x0000004400d47944 */ /* 0x030fea0003c00000 */
[----:B------:R-:W-:Y:S05]  /*4160*/  BRA `(.L_x_80) ;  /* 0x0000000000087947 */ /* 0x000fea0003800000 */
.L_x_78:
[----:B------:R-:W-:Y:S02]  /*4170*/  MOV R2, 0x4190 ;  /* 0x0000419000027802 */ /* 0x000fe40000000f00 */
[----:B----45:R-:W-:Y:S05]  /*4180*/  CALL.REL.NOINC `($__internal_2_$__cuda_sm10x_tcgen05_guardrail_trap_unallocated_columns_being_dealloced) ;  /* 0x0000004400e07944 */ /* 0x030fea0003c00000 */
.L_x_80:
[----:B------:R-:W-:Y:S01]  /*4190*/  NOP ;  /* 0x0000000000007918 */ /* 0x000fe20000000000 */
[----:B---3--:R-:W-:Y:S05]  /*41a0*/  EXIT ;  /* 0x000000000000794d */ /* 0x008fea0003800000 */
.L_x_62:
[----:B------:R-:W-:-:S09]  /*41b0*/  UISETP.NE.OR UP2, UPT, UR8, 0x3, !UP2 ;  /* 0x000000030800788c */ /* 0x000fd2000d745670 */
[----:B------:R-:W-:Y:S05]  /*41c0*/  BRA.U UP2, `(.L_x_81) ;  /* 0x0000000d02407547 */ /* 0x000fea000b800000 */
[----:B------:R-:W1:Y:S01]  /*41d0*/  LDC R0, c[0x0][0xb30] ;  /* 0x0002cc00ff007b82 */ /* 0x000e620000000800 */
[----:B------:R-:W2:Y:S01]  /*41e0*/  LDCU.64 UR8, c[0x0][0x888] ;  /* 0x00011100ff0877ac */ /* 0x000ea20008000a00 */
[----:B------:R-:W-:Y:S02]  /*41f0*/  HFMA2 R29, -RZ, RZ, 0, 0 ;  /* 0x00000000ff1d7431 */ /* 0x000fe400000001ff */
[----:B------:R-:W-:Y:S01]  /*4200*/  IMAD.MOV.U32 R31, RZ, RZ, 0x1 ;  /* 0x00000001ff1f7424 */ /* 0x000fe200078e00ff */
[----:B------:R-:W-:Y:S01]  /*4210*/  MOV R23, 0x1000 ;  /* 0x0000100000177802 */ /* 0x000fe20000000f00 */
[----:B------:R-:W4:Y:S01]  /*4220*/  LDCU.64 UR4, c[0x0][0x890] ;  /* 0x00011200ff0477ac */ /* 0x000f220008000a00 */
[----:B------:R-:W-:Y:S01]  /*4230*/  IMAD.MOV.U32 R30, RZ, RZ, RZ ;  /* 0x000000ffff1e7224 */ /* 0x000fe200078e00ff */
[----:B------:R-:W3:Y:S01]  /*4240*/  LDC R19, c[0x0][0x370] ;  /* 0x0000dc00ff137b82 */ /* 0x000ee20000000800 */
[----:B------:R-:W-:Y:S01]  /*4250*/  UMOV UR7, 0x400 ;  /* 0x0000040000077882 */ /* 0x000fe20000000000 */
[----:B------:R-:W-:-:S02]  /*4260*/  UPLOP3.LUT UP1, UPT, UPT, UPT, UPT, 0x40, 0x4 ;  /* 0x000000000004789c */ /* 0x000fc40003f2e870 */
[----:B------:R-:W-:-:S04]  /*4270*/  ULEA UR7, UR37, UR7, 0x18 ;  /* 0x0000000725077291 */ /* 0x000fc8000f8ec0ff */
[----:B------:R-:W3:Y:S01]  /*4280*/  LDC R2, c[0x0][0xb0c] ;  /* 0x0002c300ff027b82 */ /* 0x000ee20000000800 */
[----:B------:R-:W-:Y:S02]  /*4290*/  UIADD3 UR13, UPT, UPT, UR7, 0x118, URZ ;  /* 0x00000118070d7890 */ /* 0x000fe4000fffe0ff */
[----:B--2---:R-:W-:Y:S02]  /*42a0*/  UISETP.NE.U32.AND UP2, UPT, UR8, URZ, UPT ;  /* 0x000000ff0800728c */ /* 0x004fe4000bf45070 */
[----:B------:R-:W-:Y:S02]  /*42b0*/  UIADD3 UR17, UPT, UPT, UR7, 0x110, URZ ;  /* 0x0000011007117890 */ /* 0x000fe4000fffe0ff */
[----:B----4-:R-:W-:Y:S01]  /*42c0*/  UISETP.NE.U32.AND UP3, UPT, UR4, URZ, UPT ;  /* 0x000000ff0400728c */ /* 0x010fe2000bf65070 */
[----:B------:R-:W2:Y:S01]  /*42d0*/  LDC R18, c[0x0][0xb20] ;  /* 0x0002c800ff127b82 */ /* 0x000ea20000000800 */
[----:B-1----:R-:W-:Y:S01]  /*42e0*/  ISETP.NE.AND P1, PT, R0, 0x1, PT ;  /* 0x000000010000780c */ /* 0x002fe20003f25270 */
[----:B------:R-:W-:-:S02]  /*42f0*/  UISETP.NE.AND.EX UP2, UPT, UR9, URZ, UPT, UP2 ;  /* 0x000000ff0900728c */ /* 0x000fc4000bf45320 */
[----:B------:R-:W-:Y:S02]  /*4300*/  UPRMT UR13, UR37, 0x654, UR13 ;  /* 0x00000654250d7896 */ /* 0x000fe4000800000d */
[----:B------:R-:W-:Y:S02]  /*4310*/  UISETP.NE.AND.EX UP3, UPT, UR5, URZ, UPT, UP3 ;  /* 0x000000ff0500728c */ /* 0x000fe4000bf65330 */
[----:B------:R-:W1:Y:S08]  /*4320*/  LDC.64 R32, c[0x0][0x348] ;  /* 0x0000d200ff207b82 */ /* 0x000e700000000a00 */
[----:B------:R-:W4:Y:S08]  /*4330*/  LDC.64 R16, c[0x0][0xb10] ;  /* 0x0002c400ff107b82 */ /* 0x000f300000000a00 */
[----:B------:R-:W1:Y:S08]  /*4340*/  LDC.64 R6, c[0x0][0xb18] ;  /* 0x0002c600ff067b82 */ /* 0x000e700000000a00 */
[----:B------:R-:W1:Y:S08]  /*4350*/  LDC.64 R4, c[0x0][0xb28] ;  /* 0x0002ca00ff047b82 */ /* 0x000e700000000a00 */
[----:B--23--:R-:W1:Y:S02]  /*4360*/  LDC R22, c[0x0][0x374] ;  /* 0x0000dd00ff167b82 */ /* 0x00ce640000000800 */
.L_x_90:
[C---:B------:R-:W-:Y:S02]  /*4370*/  LEA R0, R30.reuse, UR7, 0x3 ;  /* 0x000000071e007c11 */ /* 0x040fe4000f8e18ff */
[----:B------:R-:W-:Y:S02]  /*4380*/  SHF.L.U32 R3, R29, 0x1f, RZ ;  /* 0x0000001f1d037819 */ /* 0x000fe400000006ff */
[----:B------:R-:W-:Y:S02]  /*4390*/  LEA R24, R30, UR7, 0x4 ;  /* 0x000000071e187c11 */ /* 0x000fe4000f8e20ff */
[----:B--2---:R-:W2:Y:S02]  /*43a0*/  SYNCS.PHASECHK.TRANS64.TRYWAIT P0, [R0+URZ+0x140], R3 ;  /* 0x00014003000075a7 */ /* 0x004ea400080011ff */
[----:B--2---:R-:W-:Y:S05]  /*43b0*/  @!P0 BRA `(.L_x_82) ;  /* 0x0000004000788947 */ /* 0x004fea0003800000 */
.L_x_172:
[----:B------:R-:W-:Y:S01]  /*43c0*/  ISETP.GE.AND P0, PT, R40, 0x1, PT ;  /* 0x000000012800780c */ /* 0x000fe20003f06270 */
[----:B------:R-:W3:Y:S01]  /*43d0*/  LDS.128 R24, [R24+0x1d0] ;  /* 0x0001d00018187984 */ /* 0x000ee20000000c00 */
[----:B--2---:R-:W-:Y:S01]  /*43e0*/  VIADD R0, R0, 0x150 ;  /* 0x0000015000007836 */ /* 0x004fe20000000000 */
[----:B------:R-:W-:Y:S01]  /*43f0*/  @!PT LDS RZ, [RZ] ;  /* 0x00000000fffff984 */ /* 0x000fe20000000800 */
[----:B------:R-:W-:Y:S01]  /*4400*/  @!PT LDS RZ, [RZ] ;  /* 0x00000000fffff984 */ /* 0x000fe20000000800 */
[----:B------:R-:W-:Y:S01]  /*4410*/  @!PT LDS RZ, [RZ] ;  /* 0x00000000fffff984 */ /* 0x000fe20000000800 */
[----:B------:R-:W-:Y:S01]  /*4420*/  @!PT LDS RZ, [RZ] ;  /* 0x00000000fffff984 */ /* 0x000fe20000000800 */
[----:B------:R2:W-:Y:S06]  /*4430*/  MEMBAR.ALL.CTA ;  /* 0x0000000000007992 */ /* 0x0005ec0000008000 */
[----:B--2---:R-:W2:Y:S01]  /*4440*/  FENCE.VIEW.ASYNC.S ;  /* 0x00000000000073c6 */ /* 0x004ea20000000000 */
[----:B------:R-:W-:Y:S04]  /*4450*/  PRMT R0, RZ, 0x654, R0 ;  /* 0x00000654ff007816 */ /* 0x000fe80000000000 */
[----:B--2---:R2:W-:Y:S01]  /*4460*/  SYNCS.ARRIVE.TRANS64.RED.A1T0 RZ, [R0+URZ], RZ ;  /* 0x000000ff00ff79a7 */ /* 0x0045e200081004ff */
[----:B---3--:R-:W-:Y:S11]  /*4470*/  LOP3.LUT P3, RZ, R26, 0x1, RZ, 0xc0, !PT ;  /* 0x000000011aff7812 */ /* 0x008ff6000786c0ff */
[----:B------:R-:W-:Y:S02]  /*4480*/  @!UPT UIADD3 URZ, UPT, UPT, URZ, URZ, URZ ;  /* 0x000000fffffff290 */ /* 0x000fe4000fffe0ff */
[----:B------:R-:W-:Y:S02]  /*4490*/  @P3 MOV R13, R24 ;  /* 0x00000018000d3202 */ /* 0x000fe40000000f00 */
[----:B------:R-:W-:Y:S01]  /*44a0*/  @P3 LOP3.LUT R8, R25, 0xffff, RZ, 0xc0, !PT ;  /* 0x0000ffff19083812 */ /* 0x000fe200078ec0ff */
[----:B--2---:R-:W-:Y:S06]  /*44b0*/  @!P0 BRA `(.L_x_83) ;  /* 0x0000000000a48947 */ /* 0x004fec0003800000 */
[----:B-1----:R-:W-:Y:S01]  /*44c0*/  IMAD.HI.U32 R35, R22, R7, RZ ;  /* 0x0000000716237227 */ /* 0x002fe200078e00ff */
[----:B------:R-:W-:Y:S02]  /*44d0*/  ISETP.NE.AND P0, PT, R6, 0x1, PT ;  /* 0x000000010600780c */ /* 0x000fe40003f05270 */
[----:B------:R-:W-:Y:S01]  /*44e0*/  ISETP.NE.AND P2, PT, R40, 0x1, PT ;  /* 0x000000012800780c */ /* 0x000fe20003f45270 */
[----:B----4-:R-:W-:Y:S01]  /*44f0*/  IMAD.HI.U32 R34, R19, R16, RZ ;  /* 0x0000001013227227 */ /* 0x010fe200078e00ff */
[----:B------:R-:W-:Y:S02]  /*4500*/  SHF.R.U32.HI R35, RZ, R18, R35 ;  /* 0x00000012ff237219 */ /* 0x000fe40000011623 */
[----:B------:R-:W-:Y:S01]  /*4510*/  ISETP.NE.AND P4, PT, R2, 0x1, PT ;  /* 0x000000010200780c */ /* 0x000fe20003f85270 */
[----:B------:R-:W-:Y:S01]  /*4520*/  IMAD.HI.U32 R36, R13, R16, RZ ;  /* 0x000000100d247227 */ /* 0x000fe200078e00ff */
[----:B------:R-:W-:Y:S02]  /*4530*/  SHF.R.U32.HI R34, RZ, R17, R34 ;  /* 0x00000011ff227219 */ /* 0x000fe40000011622 */
[----:B------:R-:W-:Y:S01]  /*4540*/  SEL R3, R22, R35, !P0 ;  /* 0x0000002316037207 */ /* 0x000fe20004000000 */
[C---:B------:R-:W-:Y:S01]  /*4550*/  IMAD.HI.U32 R35, R8.reuse, R7, RZ ;  /* 0x0000000708237227 */ /* 0x040fe200078e00ff */
[----:B------:R-:W-:Y:S02]  /*4560*/  SEL R11, R19, R34, !P4 ;  /* 0x00000022130b7207 */ /* 0x000fe40006000000 */
[----:B------:R-:W-:Y:S01]  /*4570*/  SHF.R.U32.HI R36, RZ, R17, R36 ;  /* 0x00000011ff247219 */ /* 0x000fe20000011624 */
[----:B------:R-:W-:Y:S01]  /*4580*/  IMAD.HI.U32 R38, R3, R4, RZ ;  /* 0x0000000403267227 */ /* 0x000fe200078e00ff */
[----:B------:R-:W-:Y:S03]  /*4590*/  SHF.R.U32.HI R35, RZ, R18, R35 ;  /* 0x00000012ff237219 */ /* 0x000fe60000011623 */
[----:B------:R-:W-:Y:S01]  /*45a0*/  IMAD.HI.U32 R34, R11, R4, RZ ;  /* 0x000000040b227227 */ /* 0x000fe200078e00ff */
[----:B------:R-:W-:Y:S02]  /*45b0*/  @P2 SHF.R.U32.HI R3, RZ, R5, R38 ;  /* 0x00000005ff032219 */ /* 0x000fe40000011626 */
[----:B------:R-:W-:Y:S02]  /*45c0*/  SEL R9, R8, R35, !P0 ;  /* 0x0000002308097207 */ /* 0x000fe40004000000 */
[----:B------:R-:W-:Y:S01]  /*45d0*/  @P2 SHF.R.U32.HI R11, RZ, R5, R34 ;  /* 0x00000005ff0b2219 */ /* 0x000fe20000011622 */
[C---:B------:R-:W-:Y:S01]  /*45e0*/  IMAD R10, R40.reuse, R3, RZ ;  /* 0x00000003280a7224 */ /* 0x040fe200078e02ff */
[----:B------:R-:W-:Y:S01]  /*45f0*/  SEL R3, R13, R36, !P4 ;  /* 0x000000240d037207 */ /* 0x000fe20006000000 */
[C---:B------:R-:W-:Y:S03]  /*4600*/  IMAD.HI.U32 R14, R9.reuse, R4, RZ ;  /* 0x00000004090e7227 */ /* 0x040fe600078e00ff */
[----:B------:R-:W-:Y:S01]  /*4610*/  ISETP.GE.AND P0, PT, R9, R10, PT ;  /* 0x0000000a0900720c */ /* 0x000fe20003f06270 */
[C---:B------:R-:W-:Y:S01]  /*4620*/  IMAD R12, R40.reuse, R11, RZ ;  /* 0x0000000b280c7224 */ /* 0x040fe200078e02ff */
[-C--:B------:R-:W-:Y:S04]  /*4630*/  SHF.R.U32.HI R14, RZ, R5.reuse, R14 ;  /* 0x00000005ff0e7219 */ /* 0x080fe8000001160e */
[----:B------:R-:W-:Y:S02]  /*4640*/  ISETP.GE.OR P0, PT, R3, R12, P0 ;  /* 0x0000000c0300720c */ /* 0x000fe40000706670 */
[----:B------:R-:W-:Y:S05]  /*4650*/  SEL R15, R9, R14, !P2 ;  /* 0x0000000e090f7207 */ /* 0x000fea0005000000 */
[----:B------:R-:W-:Y:S04]  /*4660*/  IMAD.MOV R14, RZ, RZ, -R15 ;  /* 0x000000ffff0e7224 */ /* 0x000fe800078e0a0f */
[----:B------:R-:W-:Y:S02]  /*4670*/  IMAD R14, R40, R14, R9 ;  /* 0x0000000e280e7224 */ /* 0x000fe400078e0209 */
[C---:B------:R-:W-:Y:S05]  /*4680*/  @!P0 IMAD.HI.U32 R10, R3.reuse, R4, RZ ;  /* 0x00000004030a8227 */ /* 0x040fea00078e00ff */
[----:B------:R-:W-:Y:S04]  /*4690*/  @!P0 SHF.R.U32.HI R10, RZ, R5, R10 ;  /* 0x00000005ff0a8219 */ /* 0x000fe8000001160a */
[----:B------:R-:W-:Y:S01]  /*46a0*/  @!P0 SEL R0, R3, R10, !P2 ;  /* 0x0000000a03008207 */ /* 0x000fe20005000000 */
[----:B------:R-:W-:Y:S03]  /*46b0*/  IMAD.MOV R10, RZ, RZ, -R3 ;  /* 0x000000ffff0a7224 */ /* 0x000fe600078e0a03 */
[----:B------:R-:W-:Y:S01]  /*46c0*/  @!P0 IADD3 R15, PT, PT, R15, -R0, RZ ;  /* 0x800000000f0f8210 */ /* 0x000fe20007ffe0ff */
[----:B------:R-:W-:Y:S01]  /*46d0*/  @!P0 IMAD R0, R11, R14, R0 ;  /* 0x0000000e0b008224 */ /* 0x000fe200078e0200 */
[----:B------:R-:W-:Y:S01]  /*46e0*/  IADD3 R11, PT, PT, -R9, RZ, RZ ;  /* 0x000000ff090b7210 */ /* 0x000fe20007ffe1ff */
[----:B------:R-:W-:Y:S02]  /*46f0*/  IMAD R13, R2, R10, R13 ;  /* 0x0000000a020d7224 */ /* 0x000fe400078e020d */
[----:B------:R-:W-:Y:S02]  /*4700*/  @!P0 IMAD R9, R15, R40, R3 ;  /* 0x000000280f098224 */ /* 0x000fe400078e0203 */
[----:B------:R-:W-:Y:S02]  /*4710*/  @!P0 IMAD.MOV.U32 R3, RZ, RZ, R0 ;  /* 0x000000ffff038224 */ /* 0x000fe400078e0000 */
[----:B------:R-:W-:Y:S02]  /*4720*/  IMAD R8, R6, R11, R8 ;  /* 0x0000000b06087224 */ /* 0x000fe400078e0208 */
[----:B------:R-:W-:Y:S02]  /*4730*/  IMAD R13, R3, R2, R13 ;  /* 0x00000002030d7224 */ /* 0x000fe400078e020d */
[----:B------:R-:W-:Y:S02]  /*4740*/  IMAD R8, R9, R6, R8 ;  /* 0x0000000609087224 */ /* 0x000fe400078e0208 */
.L_x_83:
[----:B------:R-:W-:Y:S05]  /*4750*/  BRA.U UP1, `(.L_x_84) ;  /* 0x0000000101107547 */ /* 0x000fea000b800000 */
[----:B------:R-:W-:Y:S04]  /*4760*/  MOV R0, UR6 ;  /* 0x0000000600007c02 */ /* 0x000fe80008000f00 */
[----:B------:R-:W-:Y:S04]  /*4770*/  SHF.L.U32 R3, R0, 0x1f, RZ ;  /* 0x0000001f00037819 */ /* 0x000fe800000006ff */
[----:B------:R-:W2:Y:S02]  /*4780*/  SYNCS.PHASECHK.TRANS64.TRYWAIT P0, [UR7+0x138], R3 ;  /* 0x00013803ff0075a7 */ /* 0x000ea40008001107 */
[----:B--2---:R-:W-:Y:S05]  /*4790*/  @!P0 BRA `(.L_x_85) ;  /* 0x0000003c00948947 */ /* 0x004fea0003800000 */
.L_x_84:
[----:B------:R-:W-:Y:S02]  /*47a0*/  R2UR UR19, R21 ;  /* 0x00000000151372ca */ /* 0x000fe400000e0000 */
[----:B------:R-:W-:Y:S02]  /*47b0*/  R2UR UR18, R20 ;  /* 0x00000000141272ca */ /* 0x000fe400000e0000 */
[----:B------:R-:W-:Y:S02]  /*47c0*/  ISETP.NE.U32.AND P2, PT, RZ, UR4, PT ;  /* 0x00000004ff007c0c */ /* 0x000fe4000bf45070 */
[----:B------:R-:W-:Y:S02]  /*47d0*/  SHF.L.U32 R12, R31, 0x1f, RZ ;  /* 0x0000001f1f0c7819 */ /* 0x000fe400000006ff */
[----:B------:R-:W-:Y:S05]  /*47e0*/  ISETP.NE.AND.EX P2, PT, RZ, UR5, PT, P2 ;  /* 0x00000005ff007c0c */ /* 0x000fea000bf45320 */
[----:B------:R-:W-:Y:S02]  /*47f0*/  USHF.L.U32 UR19, UR19, 0x6, URZ ;  /* 0x0000000613137899 */ /* 0x000fe400080006ff */
[----:B------:R-:W-:Y:S01]  /*4800*/  USHF.L.U32 UR18, UR18, 0x7, URZ ;  /* 0x0000000712127899 */ /* 0x000fe200080006ff */
[----:B------:R-:W-:Y:S11]  /*4810*/  BRA.U !UP3, `(.L_x_86) ;  /* 0x000000010b347547 */ /* 0x000ff6000b800000 */
[----:B------:R-:W-:Y:S01]  /*4820*/  UPLOP3.LUT UP0, UPT, UPT, UPT, UP2, 0x80, 0x8 ;  /* 0x000000000008789c */ /* 0x000fe20003f0f020 */
[----:B--2---:R-:W-:Y:S02]  /*4830*/  HFMA2 R0, -RZ, RZ, 0, 5.9604644775390625e-08 ;  /* 0x00000001ff007431 */ /* 0x004fe400000001ff */
[----:B------:R-:W-:Y:S03]  /*4840*/  IMAD.MOV.U32 R91, RZ, RZ, 0x1 ;  /* 0x00000001ff5b7424 */ /* 0x000fe600078e00ff */
[----:B------:R-:W-:Y:S05]  /*4850*/  PLOP3.LUT P0, PT, PT, PT, UP0, 0x80, 0x8 ;  /* 0x000000000008781c */ /* 0x000fea0003f0f008 */
[----:B------:R-:W2:Y:S01]  /*4860*/  @UP0 LDCU.64 UR10, c[0x0][0x888] ;  /* 0x00011100ff0a07ac */ /* 0x000ea20008000a00 */
[----:B------:R-:W-:Y:S07]  /*4870*/  @UP0 UIMAD UR8, UR36, UR4, URZ ;  /* 0x00000004240802a4 */ /* 0x000fee000f8e02ff */
[----:B------:R-:W-:Y:S01]  /*4880*/  @!P0 PRMT R91, R0, 0x7610, R91 ;  /* 0x00007610005b8816 */ /* 0x000fe2000000005b */
[----:B--2---:R-:W-:Y:S03]  /*4890*/  @UP0 UIMAD.WIDE UR10, UR8, 0x4, UR10 ;  /* 0x00000004080a08a5 */ /* 0x004fe6000f8e020a */
[----:B------:R-:W2:Y:S03]  /*48a0*/  @!UP0 LDCU UR8, c[0x0][0x880] ;  /* 0x00011000ff0887ac */ /* 0x000ea60008000800 */
[----:B------:R-:W-:Y:S01]  /*48b0*/  IMAD.U32 R10, RZ, RZ, UR10 ;  /* 0x0000000aff0a7e24 */ /* 0x000fe2000f8e00ff */
[----:B------:R-:W-:Y:S05]  /*48c0*/  MOV R11, UR11 ;  /* 0x0000000b000b7c02 */ /* 0x000fea0008000f00 */
[----:B-----5:R3:W5:Y:S02]  /*48d0*/  @P0 LDG.E R50, desc[UR46][R10.64] ;  /* 0x0000002e0a320981 */ /* 0x020764000c1e1900 */
[----:B--23--:R-:W-:Y:S07]  /*48e0*/  @!P0 IMAD.U32 R50, RZ, RZ, UR8 ;  /* 0x00000008ff328e24 */ /* 0x00cfee000f8e00ff */
.L_x_86:
[----:B-----5:R-:W-:Y:S01]  /*48f0*/  @!P2 ISETP.EQ.AND P0, PT, R50, RZ, PT ;  /* 0x000000ff3200a20c */ /* 0x020fe20003f02270 */
[----:B------:R-:W-:Y:S01]  /*4900*/  @!UPT UIADD3 URZ, UPT, UPT, URZ, URZ, URZ ;  /* 0x000000fffffff290 */ /* 0x000fe2000fffe0ff */
[----:B------:R-:W-:Y:S11]  /*4910*/  @!P2 BRA `(.L_x_87) ;  /* 0x000000000014a947 */ /* 0x000ff60003800000 */
[----:B------:R-:W-:Y:S02]  /*4920*/  LOP3.LUT P2, RZ, R91, 0xff, RZ, 0xc0, !PT ;  /* 0x000000ff5bff7812 */ /* 0x000fe4000784c0ff */
[----:B------:R-:W-:Y:S04]  /*4930*/  PLOP3.LUT P0, PT, PT, PT, UP0, 0x80, 0x8 ;  /* 0x000000000008781c */ /* 0x000fe80003f0f008 */
[----:B------:R-:W-:Y:S07]  /*4940*/  PLOP3.LUT P0, PT, P0, PT, PT, 0x8, 0x80 ;  /* 0x000000000080781c */ /* 0x000fee000070e170 */
[----:B------:R-:W-:Y:S11]  /*4950*/  @P2 ISETP.EQ.AND P0, PT, R50, RZ, PT ;  /* 0x000000ff3200220c */ /* 0x000ff60003f02270 */
[----:B------:R-:W-:Y:S02]  /*4960*/  @!UPT UIADD3 URZ, UPT, UPT, URZ, URZ, URZ ;  /* 0x000000fffffff290 */ /* 0x000fe4000fffe0ff */
.L_x_87:
[----:B------:R-:W3:Y:S01]  /*4970*/  SYNCS.PHASECHK.TRANS64.TRYWAIT P2, [UR7+0x120], R12 ;  /* 0x0001200cff0075a7 */ /* 0x000ee20008041107 */
[----:B------:R-:W-:Y:S04]  /*4980*/  ELECT P4, URZ, PT ;  /* 0x0000000000ff782f */ /* 0x000fe80003880000 */
[----:B------:R-:W-:Y:S11]  /*4990*/  PLOP3.LUT P4, PT, P0, P4, PT, 0xf2, 0x2f ;  /* 0x00000000002f781c */ /* 0x000ff60000789e72 */
[----:B------:R-:W-:Y:S02]  /*49a0*/  @!UPT UIADD3 URZ, UPT, UPT, URZ, URZ, URZ ;  /* 0x000000fffffff290 */ /* 0x000fe4000fffe0ff */
[----:B-1----:R-:W-:Y:S05]  /*49b0*/  @!P4 IADD3 R21, P0, PT, R32, 0x580, RZ ;  /* 0x000005802015c810 */ /* 0x002fea0007f1e0ff */
[----:B------:R-:W-:Y:S01]  /*49c0*/  @!P4 IMAD.X R20, RZ, RZ, R33, P0 ;  /* 0x000000ffff14c224 */ /* 0x000fe200000e0621 */
[----:B---3--:R-:W-:Y:S07]  /*49d0*/  @!P2 BRA `(.L_x_88) ;  /* 0x0000003c001ca947 */ /* 0x008fee0003800000 */
.L_x_175:
[----:B------:R-:W3:Y:S01]  /*49e0*/  LDC.64 R14, c[0x0][0xb10] ;  /* 0x0002c400ff0e7b82 */ /* 0x000ee20000000a00 */
[----:B------:R-:W-:Y:S01]  /*49f0*/  @!P4 R2UR UR8, R20 ;  /* 0x000000001408c2ca */ /* 0x000fe200000e0000 */
[----:B------:R-:W-:Y:S01]  /*4a00*/  VOTEU.ALL UP1, P4 ;  /* 0x0000000000ff7886 */ /* 0x000fe20002020000 */
[----:B------:R-:W-:Y:S01]  /*4a10*/  @!P4 R2UR UR9, R21 ;  /* 0x000000001509c2ca */ /* 0x000fe200000e0000 */
[----:B------:R-:W-:Y:S01]  /*4a20*/  UMOV UR10, 0x0 ;  /* 0x00000000000a7882 */ /* 0x000fe20000000000 */
[----:B------:R-:W-:Y:S03]  /*4a30*/  UMOV UR11, 0x10000000 ;  /* 0x10000000000b7882 */ /* 0x000fe60000000000 */
[----:B------:R-:W5:Y:S01]  /*4a40*/  LDC.64 R10, c[0x0][0xb18] ;  /* 0x0002c600ff0a7b82 */ /* 0x000f620000000a00 */
[----:B------:R-:W-:Y:S01]  /*4a50*/  @!UP1 UIADD3 UR16, UPT, UPT, UR7, 0x200, URZ ;  /* 0x0000020007109890 */ /* 0x000fe2000fffe0ff */
[----:B------:R-:W-:Y:S01]  /*4a60*/  @P3 SHF.R.U32.HI R28, RZ, 0x10, R25 ;  /* 0x00000010ff1c3819 */ /* 0x000fe20000011619 */
[----:B------:R-:W-:Y:S01]  /*4a70*/  VOTEU.ALL UP1, P4 ;  /* 0x0000000000ff7886 */ /* 0x000fe20002020000 */
[----:B------:R-:W-:Y:S01]  /*4a80*/  UMOV UR20, UR36 ;  /* 0x0000002400147c82 */ /* 0x000fe20008000000 */
[----:B------:R-:W-:Y:S03]  /*4a90*/  VIADD R30, R30, 0x1 ;  /* 0x000000011e1e7836 */ /* 0x000fe60000000000 */
[----:B--2---:R-:W2:Y:S01]  /*4aa0*/  @!P1 LDC R0, c[0x0][0xb20] ;  /* 0x0002c800ff009b82 */ /* 0x004ea20000000800 */
[----:B------:R-:W-:Y:S01]  /*4ab0*/  IMAD.U32 R21, RZ, RZ, UR8 ;  /* 0x00000008ff157e24 */ /* 0x000fe2000f8e00ff */
[----:B------:R-:W-:Y:S06]  /*4ac0*/  UPRMT UR8, UR37, 0x654, UR17 ;  /* 0x0000065425087896 */ /* 0x000fec0008000011 */
[----:B-1----:R-:W1:Y:S01]  /*4ad0*/  @!P1 LDC R3, c[0x0][0xb0c] ;  /* 0x0002c300ff039b82 */ /* 0x002e620000000800 */
[----:B------:R-:W-:Y:S01]  /*4ae0*/  IMAD.U32 R20, RZ, RZ, UR9 ;  /* 0x00000009ff147e24 */ /* 0x000fe2000f8e00ff */
[----:B------:R-:W-:Y:S04]  /*4af0*/  @!P4 R2UR UR15, R21 ;  /* 0x00000000150fc2ca */ /* 0x000fe800000e0000 */
[----:B------:R-:W-:Y:S01]  /*4b00*/  @!P4 R2UR UR14, R20 ;  /* 0x00000000140ec2ca */ /* 0x000fe200000e0000 */
[----:B------:R-:W-:Y:S11]  /*4b10*/  @!P4 IMAD.MOV.U32 R20, RZ, RZ, 0x1000 ;  /* 0x00001000ff14c424 */ /* 0x000ff600078e00ff */
[----:B------:R-:W-:Y:S01]  /*4b20*/  @!UPT UIADD3 URZ, UPT, UPT, URZ, URZ, URZ ;  /* 0x000000fffffff290 */ /* 0x000fe2000fffe0ff */
[----:B------:R1:W-:Y:S01]  /*4b30*/  @!UP1 UTMALDG.3D [UR16], [UR14], desc[UR10] ;  /* 0x00000a100e0095b4 */ /* 0x0003e20008011000 */
[----:B------:R1:W-:Y:S02]  /*4b40*/  @!P4 SYNCS.ARRIVE.TRANS64.RED.A0TR RZ, [UR7+0x110], R20 ;  /* 0x00011014ffffc9a7 */ /* 0x0003e40008300407 */
[----:B-1----:R-:W-:Y:S01]  /*4b50*/  @!P1 ISETP.NE.AND P2, PT, R3, 0x1, PT ;  /* 0x000000010300980c */ /* 0x002fe20003f45270 */
[C---:B---3--:R-:W-:Y:S01]  /*4b60*/  @!P1 IMAD.HI.U32 R14, R13.reuse, R14, RZ ;  /* 0x0000000e0d0e9227 */ /* 0x048fe200078e00ff */
[----:B-----5:R-:W-:Y:S03]  /*4b70*/  @!P1 ISETP.NE.AND P0, PT, R10, 0x1, PT ;  /* 0x000000010a00980c */ /* 0x020fe60003f05270 */
[C---:B------:R-:W-:Y:S01]  /*4b80*/  @!P1 IMAD.HI.U32 R11, R8.reuse, R11, RZ ;  /* 0x0000000b080b9227 */ /* 0x040fe200078e00ff */
[----:B------:R-:W-:Y:S04]  /*4b90*/  @!P1 SHF.R.U32.HI R14, RZ, R15, R14 ;  /* 0x0000000fff0e9219 */ /* 0x000fe8000001160e */
[----:B--2---:R-:W-:Y:S01]  /*4ba0*/  @!P1 SHF.R.U32.HI R9, RZ, R0, R11 ;  /* 0x00000000ff099219 */ /* 0x004fe2000001160b */
[----:B------:R-:W-:Y:S01]  /*4bb0*/  SYNCS.ARRIVE.TRANS64.RED.A1T0 RZ, [UR8], RZ ;  /* 0x000000ffffff79a7 */ /* 0x000fe20008100408 */
[----:B------:R-:W-:Y:S02]  /*4bc0*/  @!P1 SEL R14, R13, R14, !P2 ;  /* 0x0000000e0d0e9207 */ /* 0x000fe40005000000 */
[----:B------:R-:W-:Y:S01]  /*4bd0*/  @!P1 SEL R9, R8, R9, !P0 ;  /* 0x0000000908099207 */ /* 0x000fe20004000000 */
[----:B------:R-:W1:Y:S04]  /*4be0*/  SYNCS.PHASECHK.TRANS64.TRYWAIT P5, [UR7+0x128], R12 ;  /* 0x0001280cff0075a7 */ /* 0x000e6800080a1107 */
[----:B------:R-:W-:Y:S02]  /*4bf0*/  @!P1 IMAD.IADD R0, R9, 0x1, -R14 ;  /* 0x0000000109009824 */ /* 0x000fe400078e0a0e */
[----:B------:R-:W-:Y:S02]  /*4c00*/  @!P1 IMAD.IADD R9, R14, 0x1, -R9 ;  /* 0x000000010e099824 */ /* 0x000fe400078e0a09 */
[----:B------:R-:W-:Y:S02]  /*4c10*/  @!P1 IMAD R13, R0, R3, R13 ;  /* 0x00000003000d9224 */ /* 0x000fe400078e020d */
[----:B------:R-:W-:Y:S01]  /*4c20*/  @!P1 IMAD R8, R9, R10, R8 ;  /* 0x0000000a09089224 */ /* 0x000fe200078e0208 */
[----:B-1----:R-:W-:Y:S06]  /*4c30*/  @!P5 BRA `(.L_x_89) ;  /* 0x00000038009cd947 */ /* 0x002fec0003800000 */
.L_x_177:
[----:B-1----:R-:W-:Y:S01]  /*4c40*/  @!P4 IADD3 R3, P0, PT, R32, 0x580, RZ ;  /* 0x000005802003c810 */ /* 0x002fe20007f1e0ff */
[----:B------:R-:W-:Y:S01]  /*4c50*/  VOTEU.ALL UP1, P4 ;  /* 0x0000000000ff7886 */ /* 0x000fe20002020000 */
[----:B------:R-:W-:Y:S01]  /*4c60*/  UMOV UR20, 0x0 ;  /* 0x0000000000147882 */ /* 0x000fe20000000000 */
[----:B------:R-:W-:Y:S01]  /*4c70*/  UMOV UR21, 0x10000000 ;  /* 0x1000000000157882 */ /* 0x000fe20000000000 */
[----:B------:R-:W-:Y:S01]  /*4c80*/  @!P4 R2UR UR9, R3 ;  /* 0x000000000309c2ca */ /* 0x000fe200000e0000 */
[----:B------:R-:W-:Y:S01]  /*4c90*/  @!P4 IMAD.X R0, RZ, RZ, R33, P0 ;  /* 0x000000ffff00c224 */ /* 0x000fe200000e0621 */
[----:B------:R-:W-:Y:S01]  /*4ca0*/  @!UP1 UIADD3 UR10, UPT, UPT, UR18, 0x40, URZ ;  /* 0x00000040120a9890 */ /* 0x000fe2000fffe0ff */
[----:B------:R-:W-:Y:S01]  /*4cb0*/  ISETP.NE.AND P0, PT, R30, 0x2, PT ;  /* 0x000000021e00780c */ /* 0x000fe20003f05270 */
[----:B------:R-:W-:Y:S01]  /*4cc0*/  UMOV UR11, UR19 ;  /* 0x00000013000b7c82 */ /* 0x000fe20008000000 */
[----:B------:R-:W-:Y:S01]  /*4cd0*/  UMOV UR12, UR36 ;  /* 0x00000024000c7c82 */ /* 0x000fe20008000000 */
[----:B------:R-:W-:Y:S01]  /*4ce0*/  @!P4 R2UR UR8, R0 ;  /* 0x000000000008c2ca */ /* 0x000fe200000e0000 */
[----:B------:R-:W-:Y:S01]  /*4cf0*/  IMAD.IADD R20, R8, 0x1, R83 ;  /* 0x0000000108147824 */ /* 0x000fe200078e0253 */
[----:B------:R-:W-:Y:S01]  /*4d00*/  @P3 R2UR UR36, R28 ;  /* 0x000000001c2432ca */ /* 0x000fe200000e0000 */
[----:B------:R-:W-:Y:S01]  /*4d10*/  IMAD.IADD R21, R13, 0x1, R90 ;  /* 0x000000010d157824 */ /* 0x000fe200078e025a */
[----:B------:R-:W-:Y:S02]  /*4d20*/  SEL R0, RZ, 0x1, P0 ;  /* 0x00000001ff007807 */ /* 0x000fe40000000000 */
[----:B------:R-:W-:Y:S01]  /*4d30*/  LOP3.LUT R31, R31, 0x1, RZ, 0x3c, !PT ;  /* 0x000000011f1f7812 */ /* 0x000fe200078e3cff */
[----:B------:R-:W-:Y:S01]  /*4d40*/  IMAD.U32 R10, RZ, RZ, UR9 ;  /* 0x00000009ff0a7e24 */ /* 0x000fe2000f8e00ff */
[----:B------:R-:W-:Y:S01]  /*4d50*/  @!UP1 UIADD3 UR9, UPT, UPT, UR7, 0x118, URZ ;  /* 0x0000011807099890 */ /* 0x000fe2000fffe0ff */
[----:B------:R-:W-:Y:S02]  /*4d60*/  LOP3.LUT R29, R29, R0, RZ, 0x3c, !PT ;  /* 0x000000001d1d7212 */ /* 0x000fe400078e3cff */
[----:B------:R-:W-:Y:S02]  /*4d70*/  SEL R30, R30, RZ, P0 ;  /* 0x000000ff1e1e7207 */ /* 0x000fe40000000000 */
[----:B------:R-:W-:Y:S01]  /*4d80*/  IMAD.U32 R11, RZ, RZ, UR8 ;  /* 0x00000008ff0b7e24 */ /* 0x000fe2000f8e00ff */
[----:B------:R-:W-:Y:S01]  /*4d90*/  @!P4 R2UR UR14, R10 ;  /* 0x000000000a0ec2ca */ /* 0x000fe200000e0000 */
[----:B------:R-:W-:Y:S01]  /*4da0*/  @!UP1 UIADD3 UR8, UPT, UPT, UR7, 0x1200, URZ ;  /* 0x0000120007089890 */ /* 0x000fe2000fffe0ff */
[----:B------:R-:W-:Y:S02]  /*4db0*/  VOTEU.ALL UP1, P4 ;  /* 0x0000000000ff7886 */ /* 0x000fe40002020000 */
[----:B------:R-:W-:Y:S11]  /*4dc0*/  @!P4 R2UR UR15, R11 ;  /* 0x000000000b0fc2ca */ /* 0x000ff600000e0000 */
[----:B------:R-:W-:Y:S02]  /*4dd0*/  @!UPT UIADD3 URZ, UPT, UPT, URZ, URZ, URZ ;  /* 0x000000fffffff290 */ /* 0x000fe4000fffe0ff */
[----:B------:R2:W-:Y:S01]  /*4de0*/  @!UP1 UTMALDG.3D [UR8], [UR14], desc[UR20] ;  /* 0x000014080e0095b4 */ /* 0x0005e20008011000 */
[----:B------:R2:W-:Y:S01]  /*4df0*/  @!P4 SYNCS.ARRIVE.TRANS64.RED.A0TR RZ, [UR7+0x118], R23 ;  /* 0x00011817ffffc9a7 */ /* 0x0005e20008300407 */
[----:B------:R-:W-:Y:S01]  /*4e00*/  UPLOP3.LUT UP1, UPT, UPT, UPT, UPT, 0x80, 0x8 ;  /* 0x000000000008789c */ /* 0x000fe20003f2f070 */
[----:B------:R-:W-:Y:S01]  /*4e10*/  SYNCS.ARRIVE.TRANS64.RED.A1T0 RZ, [UR13], RZ ;  /* 0x000000ffffff79a7 */ /* 0x000fe2000810040d */
[----:B------:R-:W-:Y:S09]  /*4e20*/  @P3 BRA `(.L_x_90) ;  /* 0xfffffff400503947 */ /* 0x000ff2000383ffff */
[----:B------:R-:W-:-:S04]  /*4e30*/  SHF.L.U32 R3, R31, 0x1f, RZ ;  /* 0x0000001f1f037819 */ /* 0x000fc800000006ff */
[----:B------:R-:W1:Y:S02]  /*4e40*/  SYNCS.PHASECHK.TRANS64.TRYWAIT P0, [UR7+0x120], R3 ;  /* 0x00012003ff0075a7 */ /* 0x000e640008001107 */
[----:B-1----:R-:W-:Y:S05]  /*4e50*/  @!P0 BRA `(.L_x_91) ;  /* 0x00000038002c8947 */ /* 0x002fea0003800000 */
.L_x_179:
[----:B-1----:R-:W-:-:S07]  /*4e60*/  MOV R0, UR7 ;  /* 0x0000000700007c02 */ /* 0x002fce0008000f00 */
.L_x_92:
[----:B-1----:R-:W-:-:S04]  /*4e70*/  SHF.L.U32 R3, R31, 0x1f, RZ ;  /* 0x0000001f1f037819 */ /* 0x002fc800000006ff */
[----:B------:R1:W3:Y:S03]  /*4e80*/  SYNCS.PHASECHK.TRANS64.TRYWAIT P0, [R0+URZ+0x128], R3 ;  /* 0x00012803000075a7 */ /* 0x0002e600080011ff */
[----:B---3--:R-:W-:Y:S05]  /*4e90*/  @!P0 NANOSLEEP.SYNCS 0x989680 ;  /* 0x009896800000895d */ /* 0x008fea0003900000 */
[----:B------:R-:W3:Y:S02]  /*4ea0*/  @!P0 SYNCS.PHASECHK.TRANS64 P0, [R0+URZ+0x128], R3 ;  /* 0x00012803000085a7 */ /* 0x000ee400080010ff */
[----:B--23--:R-:W-:Y:S05]  /*4eb0*/  @P0 EXIT ;  /* 0x000000000000094d */ /* 0x00cfea0003800000 */
[----:B------:R-:W-:Y:S05]  /*4ec0*/  BRA `(.L_x_92) ;  /* 0xfffffffc00e87947 */ /* 0x000fea000383ffff */
.L_x_81:
[----:B------:R-:W-:-:S06]  /*4ed0*/  UISETP.GE.AND UP1, UPT, UR8, 0x4, UPT ;  /* 0x000000040800788c */ /* 0x000fcc000bf26270 */
[----:B------:R-:W-:-:S13]  /*4ee0*/  PLOP3.LUT P0, PT, PT, PT, UP1, 0x80, 0x8 ;  /* 0x000000000008781c */ /* 0x000fda0003f0f018 */
[----:B------:R-:W-:Y:S05]  /*4ef0*/  @!P0 EXIT ;  /* 0x000000000000894d */ /* 0x000fea0003800000 */
[----:B------:R-:W-:Y:S01]  /*4f00*/  BAR.SYNC.DEFER_BLOCKING 0x6, 0xa0 ;  /* 0x0182800000007b1d */ /* 0x000fe20000010000 */
[C---:B------:R-:W-:Y:S01]  /*4f10*/  IMAD.SHL.U32 R2, R103.reuse, 0x40, RZ ;  /* 0x0000004067027824 */ /* 0x040fe200078e00ff */
[C---:B------:R-:W-:Y:S01]  /*4f20*/  LOP3.LUT R105, R103.reuse, 0x60, RZ, 0xc0, !PT ;  /* 0x0000006067697812 */ /* 0x040fe200078ec0ff */
[C---:B------:R-:W-:Y:S02]  /*4f30*/  IMAD.SHL.U32 R95, R103.reuse, 0x20, RZ ;  /* 0x00000020675f7824 */ /* 0x040fe400078e00ff */
[----:B------:R-:W-:Y:S02]  /*4f40*/  HFMA2 R44, -RZ, RZ, 0, 0 ;  /* 0x00000000ff2c7431 */ /* 0x000fe400000001ff */
[C---:B------:R-:W-:Y:S01]  /*4f50*/  IMAD.SHL.U32 R0, R103.reuse, 0x8, RZ ;  /* 0x0000000867007824 */ /* 0x040fe200078e00ff */
[----:B------:R-:W-:Y:S01]  /*4f60*/  UMOV UR49, 0x400 ;  /* 0x0000040000317882 */ /* 0x000fe20000000000 */
[----:B------:R-:W1:Y:S01]  /*4f70*/  LDC R93, c[0x0][0x370] ;  /* 0x0000dc00ff5d7b82 */ /* 0x000e620000000800 */
[----:B------:R-:W-:Y:S01]  /*4f80*/  ULEA UR49, UR37, UR49, 0x18 ;  /* 0x0000003125317291 */ /* 0x000fe2000f8ec0ff */
[----:B------:R-:W-:Y:S01]  /*4f90*/  LOP3.LUT R5, R2, 0x180, RZ, 0xc0, !PT ;  /* 0x0000018002057812 */ /* 0x000fe200078ec0ff */
[----:B------:R-:W-:Y:S01]  /*4fa0*/  IMAD.U32 R46, R103, 0x10000, RZ ;  /* 0x00010000672e7824 */ /* 0x000fe200078e00ff */
[----:B------:R-:W-:Y:S01]  /*4fb0*/  LOP3.LUT R95, R95, 0xc00, RZ, 0xc0, !PT ;  /* 0x00000c005f5f7812 */ /* 0x000fe200078ec0ff */
[----:B------:R-:W-:Y:S01]  /*4fc0*/  UIADD3 UR4, UPT, UPT, UR49, 0x2200, URZ ;  /* 0x0000220031047890 */ /* 0x000fe2000fffe0ff */
[----:B------:R-:W-:Y:S01]  /*4fd0*/  LOP3.LUT R0, R5, 0x30, R0, 0xf8, !PT ;  /* 0x0000003005007812 */ /* 0x000fe200078ef800 */
[----:B------:R-:W-:Y:S01]  /*4fe0*/  IMAD.SHL.U32 R5, R103, 0x2, RZ ;  /* 0x0000000267057824 */ /* 0x000fe200078e00ff */
[----:B------:R-:W2:Y:S01]  /*4ff0*/  LDC R42, c[0x0][0xb0c] ;  /* 0x0002c300ff2a7b82 */ /* 0x000ea20000000800 */
[----:B------:R-:W-:Y:S01]  /*5000*/  LOP3.LUT R95, R95, 0x40, R2, 0xf8, !PT ;  /* 0x000000405f5f7812 */ /* 0x000fe200078ef802 */
[----:B------:R-:W-:Y:S01]  /*5010*/  IMAD.MOV.U32 R102, RZ, RZ, RZ ;  /* 0x000000ffff667224 */ /* 0x000fe200078e00ff */
[----:B------:R-:W-:Y:S01]  /*5020*/  LOP3.LUT R46, R46, 0x600000, RZ, 0xc0, !PT ;  /* 0x006000002e2e7812 */ /* 0x000fe200078ec0ff */
[----:B------:R-:W-:Y:S01]  /*5030*/  IMAD.MOV.U32 R107, RZ, RZ, RZ ;  /* 0x000000ffff6b7224 */ /* 0x000fe200078e00ff */
[----:B------:R-:W-:-:S02]  /*5040*/  LOP3.LUT R0, R0, 0x20, R5, 0x78, !PT ;  /* 0x0000002000007812 */ /* 0x000fc400078e7805 */
[----:B------:R-:W-:Y:S02]  /*5050*/  CS2R R100, SRZ ;  /* 0x0000000000647805 */ /* 0x000fe4000001ff00 */
[----:B------:R-:W-:Y:S01]  /*5060*/  LOP3.LUT R95, R95, 0x200, R2, 0xf8, !PT ;  /* 0x000002005f5f7812 */ /* 0x000fe200078ef802 */
[----:B------:R-:W4:Y:S01]  /*5070*/  LDC R92, c[0x0][0xb20] ;  /* 0x0002c800ff5c7b82 */ /* 0x000f220000000800 */
[----:B------:R-:W3:Y:S01]  /*5080*/  LDS R3, [UR49+0x1f0] ;  /* 0x0001f031ff037984 */ /* 0x000ee20008000800 */
[----:B------:R-:W-:Y:S01]  /*5090*/  LOP3.LUT R103, R103, 0x2, RZ, 0xc0, !PT ;  /* 0x0000000267677812 */ /* 0x000fe200078ec0ff */
[----:B------:R-:W-:Y:S01]  /*50a0*/  IMAD.MOV.U32 R99, RZ, RZ, RZ ;  /* 0x000000ffff637224 */ /* 0x000fe200078e00ff */
[----:B------:R-:W-:Y:S01]  /*50b0*/  LOP3.LUT R95, R95, R0, RZ, 0xfc, !PT ;  /* 0x000000005f5f7212 */ /* 0x000fe200078efcff */
[----:B------:R-:W-:Y:S01]  /*50c0*/  IMAD.U32 R104, RZ, RZ, UR4 ;  /* 0x00000004ff687e24 */ /* 0x000fe2000f8e00ff */
[----:B------:R-:W-:Y:S01]  /*50d0*/  IADD3 R97, PT, PT, -R103, RZ, RZ ;  /* 0x000000ff67617210 */ /* 0x000fe20007ffe1ff */
[----:B------:R-:W1:Y:S01]  /*50e0*/  LDCU.64 UR52, c[0x0][0x348] ;  /* 0x00006900ff3477ac */ /* 0x000e620008000a00 */
[----:B------:R-:W1:Y:S01]  /*50f0*/  LDC R41, c[0x0][0xb30] ;  /* 0x0002cc00ff297b82 */ /* 0x000e620000000800 */
[----:B------:R-:W1:Y:S01]  /*5100*/  LDCU.64 UR38, c[0x0][0x888] ;  /* 0x00011100ff2677ac */ /* 0x000e620008000a00 */
[----:B------:R-:W1:Y:S06]  /*5110*/  LDCU.64 UR44, c[0x0][0x890] ;  /* 0x00011200ff2c77ac */ /* 0x000e6c0008000a00 */
[----:B------:R-:W1:Y:S01]  /*5120*/  LDC.64 R88, c[0x0][0xb10] ;  /* 0x0002c400ff587b82 */ /* 0x000e620000000a00 */
[----:B------:R-:W-:-:S07]  /*5130*/  UIADD3 UR48, UPT, UPT, UR49, 0x200, URZ ;  /* 0x0000020031307890 */ /* 0x000fce000fffe0ff */
[----:B------:R-:W1:Y:S08]  /*5140*/  LDC.64 R38, c[0x0][0xb18] ;  /* 0x0002c600ff267b82 */ /* 0x000e700000000a00 */
[----:B------:R-:W1:Y:S08]  /*5150*/  LDC.64 R36, c[0x0][0xb28] ;  /* 0x0002ca00ff247b82 */ /* 0x000e700000000a00 */
[----:B------:R-:W1:Y:S01]  /*5160*/  LDC.64 R86, c[0x0][0x8b0] ;  /* 0x00022c00ff567b82 */ /* 0x000e620000000a00 */
[----:B---3--:R-:W-:-:S07]  /*5170*/  IMAD.IADD R46, R3, 0x1, R46 ;  /* 0x00000001032e7824 */ /* 0x008fce00078e022e */
[----:B------:R-:W3:Y:S08]  /*5180*/  LDC.64 R84, c[0x0][0x8a8] ;  /* 0x00022a00ff547b82 */ /* 0x000ef00000000a00 */
[----:B--2-4-:R-:W1:Y:S02]  /*5190*/  LDC R94, c[0x0][0x374] ;  /* 0x0000dd00ff5e7b82 */ /* 0x014e640000000800 */
.L_x_118:
[----:B------:R-:W-:Y:S02]  /*51a0*/  LEA R0, R107, UR49, 0x3 ;  /* 0x000000316b007c11 */ /* 0x000fe4000f8e18ff */
[----:B------:R-:W-:Y:S02]  /*51b0*/  SHF.L.U32 R3, R101, 0x1f, RZ ;  /* 0x0000001f65037819 */ /* 0x000fe400000006ff */
[----:B------:R-:W-:Y:S02]  /*51c0*/  LEA R16, R107, UR49, 0x4 ;  /* 0x000000316b107c11 */ /* 0x000fe4000f8e20ff */
[----:B------:R-:W2:Y:S02]  /*51d0*/  SYNCS.PHASECHK.TRANS64.TRYWAIT P0, [R0+URZ+0x140], R3 ;  /* 0x00014003000075a7 */ /* 0x000ea400080011ff */
[----:B-12---:R-:W-:Y:S05]  /*51e0*/  @!P0 BRA `(.L_x_93) ;  /* 0x0000003400608947 */ /* 0x006fea0003800000 */
.L_x_180:
[----:B------:R-:W4:Y:S01]  /*51f0*/  LDC.64 R12, c[0x0][0xb10] ;  /* 0x0002c400ff0c7b82 */ /* 0x000f220000000a00 */
[----:B------:R-:W3:Y:S01]  /*5200*/  LDS.128 R16, [R16+0x1d0] ;  /* 0x0001d00010107984 */ /* 0x000ee20000000c00 */
[----:B-1----:R-:W-:Y:S01]  /*5210*/  ISETP.NE.AND P1, PT, R41, 0x1, PT ;  /* 0x000000012900780c */ /* 0x002fe20003f25270 */
[----:B--2---:R-:W-:Y:S01]  /*5220*/  VIADD R0, R0, 0x150 ;  /* 0x0000015000007836 */ /* 0x004fe20000000000 */
[----:B------:R-:W-:Y:S04]  /*5230*/  ISETP.GE.AND P0, PT, R40, 0x1, PT ;  /* 0x000000012800780c */ /* 0x000fe80003f06270 */
[----:B------:R-:W1:Y:S01]  /*5240*/  LDC.64 R10, c[0x0][0xb18] ;  /* 0x0002c600ff0a7b82 */ /* 0x000e620000000a00 */
[----:B------:R-:W-:Y:S01]  /*5250*/  PRMT R0, RZ, 0x654, R0 ;  /* 0x00000654ff007816 */ /* 0x000fe20000000000 */
[----:B------:R-:W-:Y:S01]  /*5260*/  @!PT LDS RZ, [RZ] ;  /* 0x00000000fffff984 */ /* 0x000fe20000000800 */
[----:B------:R-:W-:Y:S01]  /*5270*/  @!PT LDS RZ, [RZ] ;  /* 0x00000000fffff984 */ /* 0x000fe20000000800 */
[----:B------:R-:W-:Y:S01]  /*5280*/  @!PT LDS RZ, [RZ] ;  /* 0x00000000fffff984 */ /* 0x000fe20000000800 */
[----:B------:R-:W-:Y:S01]  /*5290*/  @!PT LDS RZ, [RZ] ;  /* 0x00000000fffff984 */ /* 0x000fe20000000800 */
[----:B------:R2:W-:Y:S06]  /*52a0*/  MEMBAR.ALL.CTA ;  /* 0x0000000000007992 */ /* 0x0005ec0000008000 */
[----:B--2---:R-:W2:Y:S01]  /*52b0*/  FENCE.VIEW.ASYNC.S ;  /* 0x00000000000073c6 */ /* 0x004ea20000000000 */
[----:B------:R-:W1:Y:S08]  /*52c0*/  @!P1 LDC R14, c[0x0][0xb20] ;  /* 0x0002c800ff0e9b82 */ /* 0x000e700000000800 */
[----:B------:R-:W1:Y:S01]  /*52d0*/  @!P1 LDC R9, c[0x0][0xb0c] ;  /* 0x0002c300ff099b82 */ /* 0x000e620000000800 */
[----:B--2---:R2:W-:Y:S01]  /*52e0*/  SYNCS.ARRIVE.TRANS64.RED.A1T0 RZ, [R0+URZ], RZ ;  /* 0x000000ff00ff79a7 */ /* 0x0045e200081004ff */
[----:B---3--:R-:W-:Y:S04]  /*52f0*/  LOP3.LUT P4, RZ, R18, 0x1, RZ, 0xc0, !PT ;  /* 0x0000000112ff7812 */ /* 0x008fe8000788c0ff */
[----:B------:R-:W-:Y:S09]  /*5300*/  P2R R106, PR, RZ, 0x10 ;  /* 0x00000010ff6a7803 */ /* 0x000ff20000000000 */
[----:B------:R-:W-:Y:S02]  /*5310*/  @P4 MOV R45, R16 ;  /* 0x00000010002d4202 */ /* 0x000fe40000000f00 */
[----:B------:R-:W-:Y:S01]  /*5320*/  @P4 LOP3.LUT R43, R17, 0xffff, RZ, 0xc0, !PT ;  /* 0x0000ffff112b4812 */ /* 0x000fe200078ec0ff */
[----:B--2-4-:R-:W-:Y:S06]  /*5330*/  @!P0 BRA `(.L_x_94) ;  /* 0x0000000000a48947 */ /* 0x014fec0003800000 */
[----:B------:R-:W-:Y:S01]  /*5340*/  IMAD.HI.U32 R23, R94, R39, RZ ;  /* 0x000000275e177227 */ /* 0x000fe200078e00ff */
[----:B------:R-:W-:Y:S02]  /*5350*/  ISETP.NE.AND P0, PT, R38, 0x1, PT ;  /* 0x000000012600780c */ /* 0x000fe40003f05270 */
[----:B------:R-:W-:Y:S01]  /*5360*/  ISETP.NE.AND P2, PT, R40, 0x1, PT ;  /* 0x000000012800780c */ /* 0x000fe20003f45270 */
[----:B------:R-:W-:Y:S01]  /*5370*/  IMAD.HI.U32 R22, R93, R88, RZ ;  /* 0x000000585d167227 */ /* 0x000fe200078e00ff */
[----:B------:R-:W-:Y:S02]  /*5380*/  SHF.R.U32.HI R23, RZ, R92, R23 ;  /* 0x0000005cff177219 */ /* 0x000fe40000011617 */
[----:B------:R-:W-:Y:S01]  /*5390*/  ISETP.NE.AND P3, PT, R42, 0x1, PT ;  /* 0x000000012a00780c */ /* 0x000fe20003f65270 */
[----:B------:R-:W-:Y:S01]  /*53a0*/  IMAD.HI.U32 R26, R45, R88, RZ ;  /* 0x000000582d1a7227 */ /* 0x000fe200078e00ff */
[----:B------:R-:W-:Y:S02]  /*53b0*/  SHF.R.U32.HI R22, RZ, R89, R22 ;  /* 0x00000059ff167219 */ /* 0x000fe40000011616 */
[----:B------:R-:W-:Y:S01]  /*53c0*/  SEL R3, R94, R23, !P0 ;  /* 0x000000175e037207 */ /* 0x000fe20004000000 */
[----:B------:R-:W-:Y:S01]  /*53d0*/  IMAD.HI.U32 R23, R43, R39, RZ ;  /* 0x000000272b177227 */ /* 0x000fe200078e00ff */
[----:B------:R-:W-:Y:S02]  /*53e0*/  SEL R7, R93, R22, !P3 ;  /* 0x000000165d077207 */ /* 0x000fe40005800000 */
[----:B------:R-:W-:Y:S01]  /*53f0*/  SHF.R.U32.HI R26, RZ, R89, R26 ;  /* 0x00000059ff1a7219 */ /* 0x000fe2000001161a */
[-C--:B------:R-:W-:Y:S04]  /*5400*/  IMAD.HI.U32 R22, R3, R36.reuse, RZ ;  /* 0x0000002403167227 */ /* 0x080fe800078e00ff */
[----:B------:R-:W-:Y:S01]  /*5410*/  IMAD.HI.U32 R24, R7, R36, RZ ;  /* 0x0000002407187227 */ /* 0x000fe200078e00ff */
[-C--:B------:R-:W-:Y:S02]  /*5420*/  @P2 SHF.R.U32.HI R3, RZ, R37.reuse, R22 ;  /* 0x00000025ff032219 */ /* 0x080fe40000011616 */
[----:B------:R-:W-:Y:S02]  /*5430*/  SHF.R.U32.HI R22, RZ, R92, R23 ;  /* 0x0000005cff167219 */ /* 0x000fe40000011617 */
[----:B------:R-:W-:Y:S01]  /*5440*/  @P2 SHF.R.U32.HI R7, RZ, R37, R24 ;  /* 0x00000025ff072219 */ /* 0x000fe20000011618 */
[C---:B------:R-:W-:Y:S01]  /*5450*/  IMAD R2, R40.reuse, R3, RZ ;  /* 0x0000000328027224 */ /* 0x040fe200078e02ff */
[----:B------:R-:W-:Y:S02]  /*5460*/  SEL R5, R43, R22, !P0 ;  /* 0x000000162b057207 */ /* 0x000fe40004000000 */
[----:B------:R-:W-:Y:S01]  /*5470*/  SEL R3, R45, R26, !P3 ;  /* 0x0000001a2d037207 */ /* 0x000fe20005800000 */
[----:B------:R-:W-:Y:S01]  /*5480*/  IMAD R4, R40, R7, RZ ;  /* 0x0000000728047224 */ /* 0x000fe200078e02ff */
[C---:B------:R-:W-:Y:S01]  /*5490*/  ISETP.GE.AND P0, PT, R5.reuse, R2, PT ;  /* 0x000000020500720c */ /* 0x040fe20003f06270 */
[----:B------:R-:W-:Y:S03]  /*54a0*/  IMAD.HI.U32 R6, R5, R36, RZ ;  /* 0x0000002405067227 */ /* 0x000fe600078e00ff */
[----:B------:R-:W-:Y:S01]  /*54b0*/  ISETP.GE.OR P0, PT, R3, R4, P0 ;  /* 0x000000040300720c */ /* 0x000fe20000706670 */
[----:B------:R-:W-:Y:S01]  /*54c0*/  IMAD.MOV R4, RZ, RZ, -R3 ;  /* 0x000000ffff047224 */ /* 0x000fe200078e0a03 */
[-C--:B------:R-:W-:Y:S03]  /*54d0*/  SHF.R.U32.HI R6, RZ, R37.reuse, R6 ;  /* 0x00000025ff067219 */ /* 0x080fe60000011606 */
[----:B------:R-:W-:Y:S01]  /*54e0*/  IMAD R45, R42, R4, R45 ;  /* 0x000000042a2d7224 */ /* 0x000fe200078e022d */
[----:B------:R-:W-:Y:S05]  /*54f0*/  SEL R15, R5, R6, !P2 ;  /* 0x00000006050f7207 */ /* 0x000fea0005000000 */
[----:B------:R-:W-:Y:S02]  /*5500*/  IMAD.MOV R6, RZ, RZ, -R15 ;  /* 0x000000ffff067224 */ /* 0x000fe400078e0a0f */
[C---:B------:R-:W-:Y:S04]  /*5510*/  @!P0 IMAD.HI.U32 R2, R3.reuse, R36, RZ ;  /* 0x0000002403028227 */ /* 0x040fe800078e00ff */
[----:B------:R-:W-:Y:S01]  /*5520*/  IMAD R6, R40, R6, R5 ;  /* 0x0000000628067224 */ /* 0x000fe200078e0205 */
[----:B------:R-:W-:Y:S04]  /*5530*/  @!P0 SHF.R.U32.HI R2, RZ, R37, R2 ;  /* 0x00000025ff028219 */ /* 0x000fe80000011602 */
[----:B------:R-:W-:Y:S02]  /*5540*/  @!P0 SEL R0, R3, R2, !P2 ;  /* 0x0000000203008207 */ /* 0x000fe40005000000 */
[----:B------:R-:W-:Y:S02]  /*5550*/  IADD3 R2, PT, PT, -R5, RZ, RZ ;  /* 0x000000ff05027210 */ /* 0x000fe40007ffe1ff */
[----:B------:R-:W-:Y:S01]  /*5560*/  @!P0 IADD3 R8, PT, PT, R15, -R0, RZ ;  /* 0x800000000f088210 */ /* 0x000fe20007ffe0ff */
[----:B------:R-:W-:Y:S02]  /*5570*/  @!P0 IMAD R0, R7, R6, R0 ;  /* 0x0000000607008224 */ /* 0x000fe400078e0200 */
[----:B------:R-:W-:Y:S02]  /*5580*/  IMAD R43, R38, R2, R43 ;  /* 0x00000002262b7224 */ /* 0x000fe400078e022b */
[----:B------:R-:W-:Y:S02]  /*5590*/  @!P0 IMAD R5, R8, R40, R3 ;  /* 0x0000002808058224 */ /* 0x000fe400078e0203 */
[----:B------:R-:W-:Y:S04]  /*55a0*/  @!P0 IMAD.MOV.U32 R3, RZ, RZ, R0 ;  /* 0x000000ffff038224 */ /* 0x000fe800078e0000 */
[----:B------:R-:W-:Y:S02]  /*55b0*/  IMAD R45, R3, R42, R45 ;  /* 0x0000002a032d7224 */ /* 0x000fe400078e022d */
[----:B------:R-:W-:Y:S07]  /*55c0*/  IMAD R43, R5, R38, R43 ;  /* 0x00000026052b7224 */ /* 0x000fee00078e022b */
.L_x_94:
[----:B-1----:R-:W-:Y:S01]  /*55d0*/  @!P1 ISETP.NE.AND P0, PT, R10, 0x1, PT ;  /* 0x000000010a00980c */ /* 0x002fe20003f05270 */
[----:B------:R-:W-:Y:S01]  /*55e0*/  @!P1 IMAD.HI.U32 R0, R45, R12, RZ ;  /* 0x0000000c2d009227 */ /* 0x000fe200078e00ff */
[----:B------:R-:W-:Y:S01]  /*55f0*/  @!P1 ISETP.NE.AND P2, PT, R9, 0x1, PT ;  /* 0x000000010900980c */ /* 0x000fe20003f45270 */
[----:B------:R-:W-:Y:S01]  /*5600*/  ULOP3.LUT UP0, URZ, UR48, 0x1b0, URZ, 0xc0, !UPT ;  /* 0x000001b030ff7892 */ /* 0x000fe2000f80c0ff */
[----:B------:R-:W-:Y:S01]  /*5610*/  R2UR UR42, R21 ;  /* 0x00000000152a72ca */ /* 0x000fe200000e0000 */
[----:B------:R-:W-:Y:S01]  /*5620*/  @!P1 IMAD.HI.U32 R3, R43, R11, RZ ;  /* 0x0000000b2b039227 */ /* 0x000fe200078e00ff */
[----:B------:R-:W-:Y:S02]  /*5630*/  @!P1 SHF.R.U32.HI R0, RZ, R13, R0 ;  /* 0x0000000dff009219 */ /* 0x000fe40000011600 */
[----:B------:R-:W-:Y:S01]  /*5640*/  R2UR UR41, R20 ;  /* 0x00000000142972ca */ /* 0x000fe200000e0000 */
[----:B------:R-:W-:Y:S01]  /*5650*/  VIADD R107, R107, 0x1 ;  /* 0x000000016b6b7836 */ /* 0x000fe20000000000 */
[----:B------:R-:W-:Y:S02]  /*5660*/  @!P1 SHF.R.U32.HI R2, RZ, R14, R3 ;  /* 0x0000000eff029219 */ /* 0x000fe40000011603 */
[----:B------:R-:W-:Y:S02]  /*5670*/  @!P1 SEL R3, R45, R0, !P2 ;  /* 0x000000002d039207 */ /* 0x000fe40005000000 */
[----:B------:R-:W-:Y:S02]  /*5680*/  @!P1 SEL R2, R43, R2, !P0 ;  /* 0x000000022b029207 */ /* 0x000fe40004000000 */
[----:B------:R-:W-:Y:S01]  /*5690*/  @P4 SHF.R.U32.HI R98, RZ, 0x10, R17 ;  /* 0x00000010ff624819 */ /* 0x000fe20000011611 */
[----:B------:R-:W-:Y:S02]  /*56a0*/  USHF.L.U32 UR42, UR42, 0x6, URZ ;  /* 0x000000062a2a7899 */ /* 0x000fe400080006ff */
[----:B------:R-:W-:Y:S02]  /*56b0*/  @!P1 IMAD.IADD R0, R2, 0x1, -R3 ;  /* 0x0000000102009824 */ /* 0x000fe400078e0a03 */
[----:B------:R-:W-:Y:S01]  /*56c0*/  @!P1 IMAD.IADD R2, R3, 0x1, -R2 ;  /* 0x0000000103029824 */ /* 0x000fe200078e0a02 */
[----:B------:R-:W-:Y:S01]  /*56d0*/  USHF.L.U32 UR41, UR41, 0x7, URZ ;  /* 0x0000000729297899 */ /* 0x000fe200080006ff */
[----:B------:R-:W-:Y:S02]  /*56e0*/  @!P1 IMAD R45, R0, R9, R45 ;  /* 0x00000009002d9224 */ /* 0x000fe400078e022d */
[----:B------:R-:W-:Y:S01]  /*56f0*/  @!P1 IMAD R43, R2, R10, R43 ;  /* 0x0000000a022b9224 */ /* 0x000fe200078e022b */
[----:B------:R-:W-:Y:S08]  /*5700*/  BRA.U !UP0, `(.L_x_95) ;  /* 0x0000000108407547 */ /* 0x000ff0000b800000 */
[----:B------:R-:W1:Y:S01]  /*5710*/  LDCU.64 UR8, c[0x4][0x80] ;  /* 0x01001000ff0877ac */ /* 0x000e620008000a00 */
[----:B------:R-:W-:Y:S01]  /*5720*/  MOV R3, 0x0 ;  /* 0x0000000000037802 */ /* 0x000fe20000000f00 */
[----:B------:R-:W-:Y:S02]  /*5730*/  HFMA2 R12, -RZ, RZ, 0, 5.9604644775390625e-08 ;  /* 0x00000001ff0c7431 */ /* 0x000fe400000001ff */
[----:B------:R-:W-:Y:S02]  /*5740*/  IMAD.MOV.U32 R8, RZ, RZ, 0x70 ;  /* 0x00000070ff087424 */ /* 0x000fe400078e00ff */
[----:B------:R-:W-:Y:S01]  /*5750*/  IMAD.MOV.U32 R13, RZ, RZ, RZ ;  /* 0x000000ffff0d7224 */ /* 0x000fe200078e00ff */
[----:B------:R-:W2:Y:S01]  /*5760*/  LDCU.64 UR6, c[0x4][0x88] ;  /* 0x01001100ff0677ac */ /* 0x000ea20008000a00 */
[----:B------:R-:W3:Y:S01]  /*5770*/  LDC.64 R2, c[0x4][R3] ;  /* 0x0100000003027b82 */ /* 0x000ee20000000a00 */
[----:B------:R-:W4:Y:S01]  /*5780*/  LDCU.64 UR4, c[0x4][0x8] ;  /* 0x01000100ff0477ac */ /* 0x000f220008000a00 */
[----:B-1----:R-:W-:Y:S01]  /*5790*/  MOV R5, UR9 ;  /* 0x0000000900057c02 */ /* 0x002fe20008000f00 */
[----:B------:R-:W-:Y:S01]  /*57a0*/  IMAD.U32 R4, RZ, RZ, UR8 ;  /* 0x00000008ff047e24 */ /* 0x000fe2000f8e00ff */
[----:B--2---:R-:W-:Y:S01]  /*57b0*/  MOV R7, UR7 ;  /* 0x0000000700077c02 */ /* 0x004fe20008000f00 */
[----:B------:R-:W-:Y:S01]  /*57c0*/  IMAD.U32 R6, RZ, RZ, UR6 ;  /* 0x00000006ff067e24 */ /* 0x000fe2000f8e00ff */
[----:B----4-:R-:W-:Y:S01]  /*57d0*/  MOV R11, UR5 ;  /* 0x00000005000b7c02 */ /* 0x010fe20008000f00 */
[----:B------:R-:W-:Y:S02]  /*57e0*/  IMAD.U32 R10, RZ, RZ, UR4 ;  /* 0x00000004ff0a7e24 */ /* 0x000fe4000f8e00ff */
[----:B------:R-:W-:Y:S07]  /*57f0*/  LEPC R20, `(.L_x_95) ;  /* 0x000000001014794e */ /* 0x000fee0000000000 */
[----:B---3-5:R-:W-:Y:S05]  /*5800*/  CALL.ABS.NOINC R2 ;  /* 0x0000000002007343 */ /* 0x028fea0003c00000 */
.L_x_95:
[----:B------:R-:W-:Y:S01]  /*5810*/  LOP3.LUT P0, RZ, R104, 0x1b0, RZ, 0xc0, !PT ;  /* 0x000001b068ff7812 */ /* 0x000fe2000780c0ff */
[----:B------:R-:W-:Y:S11]  /*5820*/  BSSY.RECONVERGENT B6, `(.L_x_96) ;  /* 0x0000013000067945 */ /* 0x000ff60003800200 */
[----:B------:R-:W-:Y:S01]  /*5830*/  @!UPT UIADD3 URZ, UPT, UPT, URZ, URZ, URZ ;  /* 0x000000fffffff290 */ /* 0x000fe2000fffe0ff */
[----:B------:R-:W-:Y:S05]  /*5840*/  @!P0 BRA `(.L_x_97) ;  /* 0x0000000000408947 */ /* 0x000fea0003800000 */
        /* <DEDUP_REMOVED lines=16> */
.L_x_97:
[----:B------:R-:W-:Y:S05]  /*5950*/  BSYNC.RECONVERGENT B6 ;  /* 0x0000000000067941 */ /* 0x000fea0003800200 */
.L_x_96:
[----:B------:R-:W-:Y:S01]  /*5960*/  ISETP.NE.U32.AND P4, PT, R86, RZ, PT ;  /* 0x000000ff5600720c */ /* 0x000fe20003f85070 */
[----:B------:R-:W-:Y:S01]  /*5970*/  UISETP.NE.AND UP2, UPT, UR50, URZ, UPT ;  /* 0x000000ff3200728c */ /* 0x000fe2000bf45270 */
[----:B------:R-:W-:Y:S01]  /*5980*/  ISETP.NE.U32.AND P2, PT, RZ, UR38, PT ;  /* 0x00000026ff007c0c */ /* 0x000fe2000bf45070 */
[----:B------:R-:W-:Y:S01]  /*5990*/  UISETP.NE.U32.AND UP1, UPT, UR44, URZ, UPT ;  /* 0x000000ff2c00728c */ /* 0x000fe2000bf25070 */
[----:B------:R-:W-:Y:S01]  /*59a0*/  ISETP.NE.AND.EX P4, PT, R87, RZ, PT, P4 ;  /* 0x000000ff5700720c */ /* 0x000fe20003f85340 */
[----:B------:R-:W-:Y:S01]  /*59b0*/  UPLOP3.LUT UP0, UPT, UPT, UPT, UPT, 0x40, 0x4 ;  /* 0x000000000004789c */ /* 0x000fe20003f0e870 */
[----:B------:R-:W-:Y:S01]  /*59c0*/  ISETP.NE.AND.EX P2, PT, RZ, UR39, PT, P2 ;  /* 0x00000027ff007c0c */ /* 0x000fe2000bf45320 */
[----:B------:R-:W-:Y:S01]  /*59d0*/  UISETP.NE.AND.EX UP1, UPT, UR45, URZ, UPT, UP1 ;  /* 0x000000ff2d00728c */ /* 0x000fe2000bf25310 */
[----:B------:R-:W-:Y:S04]  /*59e0*/  PLOP3.LUT P1, PT, PT, PT, UP2, 0x80, 0x8 ;  /* 0x000000000008781c */ /* 0x000fe80003f2f028 */
[----:B------:R-:W-:Y:S06]  /*59f0*/  @UP2 UPLOP3.LUT UP0, UPT, UPT, UPT, UP1, 0x80, 0x8 ;  /* 0x000000000008289c */ /* 0x000fec0003f0f010 */
[----:B------:R-:W-:Y:S01]  /*5a00*/  PLOP3.LUT P0, PT, PT, PT, UP0, 0x80, 0x8 ;  /* 0x000000000008781c */ /* 0x000fe20003f0f008 */
[----:B------:R-:W-:Y:S01]  /*5a10*/  @!UPT UIADD3 URZ, UPT, UPT, URZ, URZ, URZ ;  /* 0x000000fffffff290 */ /* 0x000fe2000fffe0ff */
[----:B------:R-:W-:Y:S11]  /*5a20*/  BRA.U !UP1, `(.L_x_98) ;  /* 0x0000000109387547 */ /* 0x000ff6000b800000 */
[----:B------:R-:W-:Y:S01]  /*5a30*/  UISETP.NE.U32.AND UP0, UPT, UR38, URZ, UPT ;  /* 0x000000ff2600728c */ /* 0x000fe2000bf05070 */
[----:B------:R-:W-:Y:S02]  /*5a40*/  HFMA2 R0, -RZ, RZ, 0, 5.9604644775390625e-08 ;  /* 0x00000001ff007431 */ /* 0x000fe400000001ff */
[----:B------:R-:W-:Y:S01]  /*5a50*/  IMAD.MOV.U32 R91, RZ, RZ, 0x1 ;  /* 0x00000001ff5b7424 */ /* 0x000fe200078e00ff */
[----:B------:R-:W-:Y:S06]  /*5a60*/  UISETP.NE.AND.EX UP0, UPT, UR39, URZ, UPT, UP0 ;  /* 0x000000ff2700728c */ /* 0x000fec000bf05300 */
[----:B------:R-:W-:Y:S05]  /*5a70*/  PLOP3.LUT P3, PT, PT, PT, UP0, 0x80, 0x8 ;  /* 0x000000000008781c */ /* 0x000fea0003f6f008 */
[----:B------:R-:W1:Y:S01]  /*5a80*/  @UP0 LDCU.64 UR6, c[0x0][0x888] ;  /* 0x00011100ff0607ac */ /* 0x000e620008000a00 */
[----:B------:R-:W-:Y:S07]  /*5a90*/  @UP0 UIMAD UR4, UR36, UR44, URZ ;  /* 0x0000002c240402a4 */ /* 0x000fee000f8e02ff */
[----:B------:R-:W-:Y:S01]  /*5aa0*/  @!P3 PRMT R91, R0, 0x7610, R91 ;  /* 0x00007610005bb816 */ /* 0x000fe2000000005b */
[----:B-1----:R-:W-:Y:S03]  /*5ab0*/  @UP0 UIMAD.WIDE UR6, UR4, 0x4, UR6 ;  /* 0x00000004040608a5 */ /* 0x002fe6000f8e0206 */
[----:B------:R-:W1:Y:S03]  /*5ac0*/  @!UP0 LDCU UR4, c[0x0][0x880] ;  /* 0x00011000ff0487ac */ /* 0x000e660008000800 */
[----:B------:R-:W-:Y:S01]  /*5ad0*/  IMAD.U32 R2, RZ, RZ, UR6 ;  /* 0x00000006ff027e24 */ /* 0x000fe2000f8e00ff */
[----:B------:R-:W-:Y:S05]  /*5ae0*/  MOV R3, UR7 ;  /* 0x0000000700037c02 */ /* 0x000fea0008000f00 */
[----:B-----5:R2:W5:Y:S02]  /*5af0*/  @P3 LDG.E R50, desc[UR46][R2.64] ;  /* 0x0000002e02323981 */ /* 0x020564000c1e1900 */
[----:B-12---:R-:W-:Y:S02]  /*5b00*/  @!P3 IMAD.U32 R50, RZ, RZ, UR4 ;  /* 0x00000004ff32be24 */ /* 0x006fe4000f8e00ff */
.L_x_98:
[----:B------:R-:W-:Y:S05]  /*5b10*/  @!P4 BRA `(.L_x_99) ;  /* 0x000000000020c947 */ /* 0x000fea0003800000 */
[----:B------:R-:W-:Y:S04]  /*5b20*/  ISETP.NE.U32.AND P3, PT, R84, RZ, PT ;  /* 0x000000ff5400720c */ /* 0x000fe80003f65070 */
[----:B------:R-:W-:Y:S11]  /*5b30*/  ISETP.NE.AND.EX P3, PT, R85, RZ, PT, P3 ;  /* 0x000000ff5500720c */ /* 0x000ff60003f65330 */
[----:B------:R-:W-:Y:S02]  /*5b40*/  @!UPT UIADD3 URZ, UPT, UPT, URZ, URZ, URZ ;  /* 0x000000fffffff290 */ /* 0x000fe4000fffe0ff */
[----:B------:R-:W1:Y:S01]  /*5b50*/  @P3 LDC.64 R2, c[0x0][0x8a8] ;  /* 0x00022a00ff023b82 */ /* 0x000e620000000a00 */
[----:B------:R-:W-:Y:S04]  /*5b60*/  @P3 IMAD R0, R86, UR36, RZ ;  /* 0x0000002456003c24 */ /* 0x000fe8000f8e02ff */
[----:B-1----:R-:W-:Y:S05]  /*5b70*/  @P3 IMAD.WIDE R2, R0, 0x4, R2 ;  /* 0x0000000400023825 */ /* 0x002fea00078e0202 */
[----:B-----5:R1:W5:Y:S02]  /*5b80*/  @P3 LDG.E R47, desc[UR46][R2.64] ;  /* 0x0000002e022f3981 */ /* 0x020364000c1e1900 */
[----:B-1----:R-:W2:Y:S02]  /*5b90*/  @!P3 LDC R47, c[0x0][0x8a0] ;  /* 0x00022800ff2fbb82 */ /* 0x002ea40000000800 */
.L_x_99:
[----:B-----5:R-:W-:Y:S01]  /*5ba0*/  ISETP.NE.AND P4, PT, R50, RZ, PT ;  /* 0x000000ff3200720c */ /* 0x020fe20003f85270 */
[----:B------:R-:W-:Y:S01]  /*5bb0*/  BSSY B1, `(.L_x_100) ;  /* 0x0000042000017945 */ /* 0x000fe20003800000 */
[----:B------:R-:W-:Y:S01]  /*5bc0*/  SEL R9, RZ, 0xffffffff, P2 ;  /* 0xffffffffff097807 */ /* 0x000fe20001000000 */
[----:B------:R-:W-:Y:S01]  /*5bd0*/  IMAD.MOV.U32 R55, RZ, RZ, 0x1 ;  /* 0x00000001ff377424 */ /* 0x000fe200078e00ff */
[----:B------:R-:W-:Y:S02]  /*5be0*/  LOP3.LUT P3, RZ, R91, 0xff, RZ, 0xc0, !PT ;  /* 0x000000ff5bff7812 */ /* 0x000fe4000786c0ff */
[----:B------:R-:W-:Y:S02]  /*5bf0*/  CS2R R62, SRZ ;  /* 0x00000000003e7805 */ /* 0x000fe4000001ff00 */
[----:B------:R-:W-:Y:S02]  /*5c00*/  @P1 SEL R2, RZ, 0xffffffff, P4 ;  /* 0xffffffffff021807 */ /* 0x000fe40002000000 */
[----:B------:R-:W-:Y:S02]  /*5c10*/  CS2R R60, SRZ ;  /* 0x00000000003c7805 */ /* 0x000fe4000001ff00 */
[----:B------:R-:W-:Y:S02]  /*5c20*/  LEA R0, R100, UR49, 0x3 ;  /* 0x0000003164007c11 */ /* 0x000fe4000f8e18ff */
[----:B------:R-:W-:Y:S02]  /*5c30*/  CS2R R58, SRZ ;  /* 0x00000000003a7805 */ /* 0x000fe4000001ff00 */
[----:B------:R-:W-:Y:S02]  /*5c40*/  @P0 SEL R2, R9, R2, !P3 ;  /* 0x0000000209020207 */ /* 0x000fe40005800000 */
[----:B------:R-:W-:Y:S02]  /*5c50*/  CS2R R56, SRZ ;  /* 0x0000000000387805 */ /* 0x000fe4000001ff00 */
[----:B------:R-:W-:Y:S02]  /*5c60*/  LEA R108, R44, UR49, 0x3 ;  /* 0x000000312c6c7c11 */ /* 0x000fe4000f8e18ff */
[----:B------:R-:W-:Y:S02]  /*5c70*/  @P1 LOP3.LUT R2, R2, 0x1, RZ, 0xc0, !PT ;  /* 0x0000000102021812 */ /* 0x000fe400078ec0ff */
[----:B------:R-:W-:Y:S02]  /*5c80*/  SHF.L.U32 R7, R102, 0x1f, RZ ;  /* 0x0000001f66077819 */ /* 0x000fe400000006ff */
[----:B------:R-:W-:Y:S02]  /*5c90*/  ISETP.NE.U32.OR P6, PT, R2, 0x1, !P1 ;  /* 0x000000010200780c */ /* 0x000fe40004fc5470 */
[----:B------:R-:W-:Y:S02]  /*5ca0*/  PLOP3.LUT P2, PT, PT, PT, UP1, 0x80, 0x8 ;  /* 0x000000000008781c */ /* 0x000fe40003f4f018 */
[C---:B------:R-:W-:Y:S02]  /*5cb0*/  LEA.HI R5, R44.reuse, R44, RZ, 0x1 ;  /* 0x0000002c2c057211 */ /* 0x040fe400078f08ff */
[----:B------:R-:W-:Y:S02]  /*5cc0*/  SEL R2, RZ, 0xffffffff, P4 ;  /* 0xffffffffff027807 */ /* 0x000fe40002000000 */
[----:B------:R-:W-:Y:S01]  /*5cd0*/  P2R R64, PR, RZ, 0x40 ;  /* 0x00000040ff407803 */ /* 0x000fe20000000000 */
[C---:B------:R-:W-:Y:S01]  /*5ce0*/  IMAD.SHL.U32 R3, R5.reuse, 0x40, RZ ;  /* 0x0000004005037824 */ /* 0x040fe200078e00ff */
[----:B------:R-:W-:Y:S03]  /*5cf0*/  LOP3.LUT R5, R5, 0xffe, RZ, 0xc0, !PT ;  /* 0x00000ffe05057812 */ /* 0x000fe600078ec0ff */
[----:B------:R-:W-:Y:S02]  /*5d00*/  @P6 SHF.L.U32 R11, R99, 0x1f, RZ ;  /* 0x0000001f630b6819 */ /* 0x000fe400000006ff */
[----:B------:R-:W-:Y:S01]  /*5d10*/  @P2 SEL R2, R9, R2, !P3 ;  /* 0x0000000209022207 */ /* 0x000fe20005800000 */
[----:B------:R-:W-:Y:S01]  /*5d20*/  IMAD.IADD R48, R44, 0x1, -R5 ;  /* 0x000000012c307824 */ /* 0x000fe200078e0a05 */
[----:B------:R-:W1:Y:S01]  /*5d30*/  @P6 SYNCS.PHASECHK.TRANS64.TRYWAIT P1, [R0+URZ+0x110], R11 ;  /* 0x0001100b000065a7 */ /* 0x000e6200080211ff */
[----:B------:R-:W-:Y:S02]  /*5d40*/  LOP3.LUT R3, R3, 0xffffff80, RZ, 0xc0, !PT ;  /* 0xffffff8003037812 */ /* 0x000fe400078ec0ff */
[----:B------:R-:W-:Y:S03]  /*5d50*/  LOP3.LUT R2, R2, 0x1, RZ, 0xc0, !PT ;  /* 0x0000000102027812 */ /* 0x000fe600078ec0ff */
[----:B------:R-:W-:Y:S01]  /*5d60*/  IMAD.IADD R3, R46, 0x1, R3 ;  /* 0x000000012e037824 */ /* 0x000fe200078e0203 */
[----:B------:R-:W-:Y:S03]  /*5d70*/  ISETP.NE.U32.AND P5, PT, R2, 0x1, PT ;  /* 0x000000010200780c */ /* 0x000fe60003fa5070 */
[----:B------:R-:W-:Y:S01]  /*5d80*/  IMAD R48, R48, 0x100000, R3 ;  /* 0x0010000030307824 */ /* 0x000fe200078e0203 */
[----:B------:R-:W-:Y:S01]  /*5d90*/  P2R R72, PR, RZ, 0x20 ;  /* 0x00000020ff487803 */ /* 0x000fe20000000000 */
[----:B------:R3:W4:Y:S01]  /*5da0*/  SYNCS.PHASECHK.TRANS64.TRYWAIT P0, [R108+URZ+0x160], R7 ;  /* 0x000160076c0075a7 */ /* 0x00072200080011ff */
[----:B-1----:R-:W-:Y:S01]  /*5db0*/  @P6 SEL R55, RZ, 0x1, !P1 ;  /* 0x00000001ff376807 */ /* 0x002fe20004800000 */
[----:B---3--:R-:W-:Y:S06]  /*5dc0*/  @!P6 BRA `(.L_x_101) ;  /* 0x000000000080e947 */ /* 0x008fec0003800000 */
[----:B------:R-:W-:Y:S01]  /*5dd0*/  @P5 IMAD R4, R100, 0x1000, R95 ;  /* 0x0000100064045824 */ /* 0x000fe200078e025f */
[----:B------:R-:W-:Y:S01]  /*5de0*/  ISETP.NE.AND P1, PT, R55, RZ, PT ;  /* 0x000000ff3700720c */ /* 0x000fe20003f25270 */
[----:B------:R-:W-:Y:S01]  /*5df0*/  BSSY B0, `(.L_x_102) ;  /* 0x000000b000007945 */ /* 0x000fe20003800000 */
[----:B------:R-:W-:Y:S01]  /*5e00*/  CS2R R58, SRZ ;  /* 0x00000000003a7805 */ /* 0x000fe2000001ff00 */
[----:B------:R-:W-:Y:S01]  /*5e10*/  @P5 VIADD R2, R4, UR49 ;  /* 0x0000003104025c36 */ /* 0x000fe20008000000 */
[----:B------:R-:W-:Y:S02]  /*5e20*/  CS2R R56, SRZ ;  /* 0x0000000000387805 */ /* 0x000fe4000001ff00 */
[----:B------:R-:W-:Y:S02]  /*5e30*/  CS2R R62, SRZ ;  /* 0x00000000003e7805 */ /* 0x000fe4000001ff00 */
[----:B------:R-:W-:Y:S01]  /*5e40*/  CS2R R60, SRZ ;  /* 0x00000000003c7805 */ /* 0x000fe2000001ff00 */
[----:B------:R-:W-:Y:S04]  /*5e50*/  @P5 IMAD R2, R103, -0x10, R2 ;  /* 0xfffffff067025824 */ /* 0x000fe800078e0202 */
[----:B------:R-:W-:Y:S05]  /*5e60*/  @P1 BRA `(.L_x_103) ;  /* 0x00000000000c1947 */ /* 0x000fea0003800000 */
[----:B------:R-:W-:Y:S04]  /*5e70*/  SHF.L.U32 R3, R99, 0x1f, RZ ;  /* 0x0000001f63037819 */ /* 0x000fe800000006ff */
[----:B------:R-:W1:Y:S02]  /*5e80*/  SYNCS.PHASECHK.TRANS64.TRYWAIT P1, [R0+URZ+0x110], R3 ;  /* 0x00011003000075a7 */ /* 0x000e6400080211ff */
[----:B-1----:R-:W-:Y:S05]  /*5e90*/  @!P1 BRA `(.L_x_104) ;  /* 0x0000002800489947 */ /* 0x002fea0003800000 */
.L_x_103:
[----:B------:R-:W-:Y:S05]  /*5ea0*/  BSYNC B0 ;  /* 0x0000000000007941 */ /* 0x000fea0003800000 */
.L_x_102:
[----:B------:R-:W-:Y:S01]  /*5eb0*/  ISETP.NE.AND P1, PT, R72, RZ, PT ;  /* 0x000000ff4800720c */ /* 0x000fe20003f25270 */
[----:B-1----:R-:W-:Y:S02]  /*5ec0*/  VIADD R3, R0, 0x120 ;  /* 0x0000012000037836 */ /* 0x002fe40000000000 */
[----:B------:R-:W-:Y:S02]  /*5ed0*/  IMAD.U32 R0, RZ, RZ, UR37 ;  /* 0x00000025ff007e24 */ /* 0x000fe4000f8e00ff */
[----:B------:R-:W-:Y:S03]  /*5ee0*/  VIADD R100, R100, 0x1 ;  /* 0x0000000164647836 */ /* 0x000fe60000000000 */
[----:B------:R-:W-:Y:S05]  /*5ef0*/  PRMT R0, R0, 0x654, R3 ;  /* 0x0000065400007816 */ /* 0x000fea0000000003 */
[----:B------:R1:W3:Y:S04]  /*5f00*/  @P1 LDS.128 R56, [R4+UR49+0x200] ;  /* 0x0002003104381984 */ /* 0x0002e80008000c00 */
[----:B------:R1:W1:Y:S01]  /*5f10*/  @P1 LDS.128 R60, [R2+0x210] ;  /* 0x00021000023c1984 */ /* 0x0002620000000c00 */
[C---:B------:R-:W-:Y:S01]  /*5f20*/  ISETP.NE.AND P1, PT, R100.reuse, 0x2, PT ;  /* 0x000000026400780c */ /* 0x040fe20003f25270 */
[----:B------:R-:W-:Y:S01]  /*5f30*/  @!PT LDS RZ, [RZ] ;  /* 0x00000000fffff984 */ /* 0x000fe20000000800 */
[----:B------:R-:W-:Y:S01]  /*5f40*/  @!PT LDS RZ, [RZ] ;  /* 0x00000000fffff984 */ /* 0x000fe20000000800 */
[----:B------:R-:W-:Y:S01]  /*5f50*/  @!PT LDS RZ, [RZ] ;  /* 0x00000000fffff984 */ /* 0x000fe20000000800 */
[----:B------:R-:W-:Y:S01]  /*5f60*/  @!PT LDS RZ, [RZ] ;  /* 0x00000000fffff984 */ /* 0x000fe20000000800 */
[----:B------:R5:W-:Y:S06]  /*5f70*/  MEMBAR.ALL.CTA ;  /* 0x0000000000007992 */ /* 0x000bec0000008000 */
[----:B-----5:R-:W5:Y:S01]  /*5f80*/  FENCE.VIEW.ASYNC.S ;  /* 0x00000000000073c6 */ /* 0x020f620000000000 */
[----:B------:R-:W-:Y:S01]  /*5f90*/  SEL R100, R100, RZ, P1 ;  /* 0x000000ff64647207 */ /* 0x000fe20000800000 */
[----:B-----5:R5:W-:Y:S02]  /*5fa0*/  SYNCS.ARRIVE.TRANS64.RED.A1T0 RZ, [R0+URZ], RZ ;  /* 0x000000ff00ff79a7 */ /* 0x020be400081004ff */
[----:B-----5:R-:W-:Y:S04]  /*5fb0*/  SEL R0, RZ, 0x1, P1 ;  /* 0x00000001ff007807 */ /* 0x020fe80000800000 */
[----:B---3--:R-:W-:Y:S02]  /*5fc0*/  LOP3.LUT R99, R99, R0, RZ, 0x3c, !PT ;  /* 0x0000000063637212 */ /* 0x008fe400078e3cff */
.L_x_101:
[----:B------:R-:W-:Y:S05]  /*5fd0*/  BSYNC B1 ;  /* 0x0000000000017941 */ /* 0x000fea0003800000 */
.L_x_100:
[----:B------:R-:W-:Y:S04]  /*5fe0*/  SHF.R.U32.HI R3, RZ, 0x15, R48 ;  /* 0x00000015ff037819 */ /* 0x000fe80000011630 */
[----:B------:R-:W-:Y:S01]  /*5ff0*/  LOP3.LUT P1, RZ, R3, 0x3, R96, 0x48, !PT ;  /* 0x0000000303ff7812 */ /* 0x000fe20007824860 */
[----:B------:R-:W-:Y:S01]  /*6000*/  @!UPT UIADD3 URZ, UPT, UPT, URZ, URZ, URZ ;  /* 0x000000fffffff290 */ /* 0x000fe2000fffe0ff */
[----:B----4-:R-:W-:Y:S11]  /*6010*/  @P0 BRA `(.L_x_105) ;  /* 0x0000000000080947 */ /* 0x010ff60003800000 */
[----:B------:R-:W3:Y:S02]  /*6020*/  SYNCS.PHASECHK.TRANS64.TRYWAIT P0, [R108+URZ+0x160], R7 ;  /* 0x000160076c0075a7 */ /* 0x000ee400080011ff */
[----:B---3--:R-:W-:Y:S05]  /*6030*/  @!P0 BRA `(.L_x_106) ;  /* 0x0000002400f48947 */ /* 0x008fea0003800000 */
.L_x_105:
[----:B------:R-:W-:Y:S05]  /*6040*/  @!P1 BRA `(.L_x_107) ;  /* 0x0000000000409947 */ /* 0x000fea0003800000 */
[----:B------:R-:W4:Y:S01]  /*6050*/  LDCU.64 UR8, c[0x4][0x70] ;  /* 0x01000e00ff0877ac */ /* 0x000f220008000a00 */
[----:B------:R-:W-:Y:S01]  /*6060*/  MOV R3, 0x0 ;  /* 0x0000000000037802 */ /* 0x000fe20000000f00 */
[----:B------:R-:W-:Y:S02]  /*6070*/  HFMA2 R12, -RZ, RZ, 0, 5.9604644775390625e-08 ;  /* 0x00000001ff0c7431 */ /* 0x000fe400000001ff */
[----:B------:R-:W-:Y:S02]  /*6080*/  IMAD.MOV.U32 R8, RZ, RZ, 0x192 ;  /* 0x00000192ff087424 */ /* 0x000fe400078e00ff */
[----:B------:R-:W-:Y:S01]  /*6090*/  IMAD.MOV.U32 R13, RZ, RZ, RZ ;  /* 0x000000ffff0d7224 */ /* 0x000fe200078e00ff */
[----:B------:R-:W3:Y:S01]  /*60a0*/  LDCU.64 UR6, c[0x4][0x78] ;  /* 0x01000f00ff0677ac */ /* 0x000ee20008000a00 */
[----:B-1----:R-:W1:Y:S01]  /*60b0*/  LDC.64 R2, c[0x4][R3] ;  /* 0x0100000003027b82 */ /* 0x002e620000000a00 */
[----:B------:R-:W5:Y:S01]  /*60c0*/  LDCU.64 UR4, c[0x4][0x10] ;  /* 0x01000200ff0477ac */ /* 0x000f620008000a00 */
[----:B----4-:R-:W-:Y:S01]  /*60d0*/  MOV R5, UR9 ;  /* 0x0000000900057c02 */ /* 0x010fe20008000f00 */
[----:B------:R-:W-:Y:S01]  /*60e0*/  IMAD.U32 R4, RZ, RZ, UR8 ;  /* 0x00000008ff047e24 */ /* 0x000fe2000f8e00ff */
[----:B---3--:R-:W-:Y:S01]  /*60f0*/  MOV R7, UR7 ;  /* 0x0000000700077c02 */ /* 0x008fe20008000f00 */
[----:B------:R-:W-:Y:S01]  /*6100*/  IMAD.U32 R6, RZ, RZ, UR6 ;  /* 0x00000006ff067e24 */ /* 0x000fe2000f8e00ff */
[----:B-----5:R-:W-:Y:S01]  /*6110*/  MOV R11, UR5 ;  /* 0x00000005000b7c02 */ /* 0x020fe20008000f00 */
[----:B------:R-:W-:Y:S02]  /*6120*/  IMAD.U32 R10, RZ, RZ, UR4 ;  /* 0x00000004ff0a7e24 */ /* 0x000fe4000f8e00ff */
[----:B------:R-:W-:Y:S07]  /*6130*/  LEPC R20, `(.L_x_107) ;  /* 0x000000001014794e */ /* 0x000fee0000000000 */
[----:B-12---:R-:W-:Y:S05]  /*6140*/  CALL.ABS.NOINC R2 ;  /* 0x0000000002007343 */ /* 0x006fea0003c00000 */
.L_x_107:
[----:B------:R-:W-:Y:S05]  /*6150*/  WARPSYNC.ALL ;  /* 0x0000000000007948 */ /* 0x000fea0003800000 */
[----:B------:R-:W-:Y:S01]  /*6160*/  R2UR UR4, R48 ;  /* 0x00000000300472ca */ /* 0x000fe200000e0000 */
[----:B------:R-:W-:Y:S01]  /*6170*/  BSSY.RECONVERGENT B0, `(.L_x_108) ;  /* 0x00000a0000007945 */ /* 0x000fe20003800200 */
[C---:B------:R-:W-:Y:S02]  /*6180*/  SHF.L.U32 R51, R56.reuse, 0x10, RZ ;  /* 0x0000001038337819 */ /* 0x040fe400000006ff */
[C---:B------:R-:W-:Y:S02]  /*6190*/  PRMT R49, R56.reuse, 0x8880, RZ ;  /* 0x0000888038317816 */ /* 0x040fe400000000ff */
[----:B------:R-:W-:Y:S02]  /*61a0*/  SHF.R.S32.HI R51, RZ, 0x18, R51 ;  /* 0x00000018ff337819 */ /* 0x000fe40000011433 */
[----:B------:R-:W-:Y:S02]  /*61b0*/  SHF.L.U32 R52, R56, 0x8, RZ ;  /* 0x0000000838347819 */ /* 0x000fe400000006ff */
[C---:B------:R-:W-:Y:S02]  /*61c0*/  PRMT R54, R58.reuse, 0x8880, RZ ;  /* 0x000088803a367816 */ /* 0x040fe400000000ff */
[----:B------:R-:W-:Y:S01]  /*61d0*/  SHF.L.U32 R53, R58, 0x8, RZ ;  /* 0x000000083a357819 */ /* 0x000fe200000006ff */
[----:B-1-3--:R-:W-:Y:S01]  /*61e0*/  LDTM.16dp32bit_t0_t15.x32 R4, tmem[UR4] ;  /* 0x00000004000479ee */ /* 0x00afe20008a80000 */
[----:B------:R-:W2:Y:S01]  /*61f0*/  LDTM.16dp32bit_t16_t31.x32 R4, tmem[UR4+0x20] ;  /* 0x00002004000479ee */ /* 0x000ea20008aa0000 */
[----:B------:R-:W-:Y:S02]  /*6200*/  ISETP.NE.AND P6, PT, R64, RZ, PT ;  /* 0x000000ff4000720c */ /* 0x000fe40003fc5270 */
[----:B------:R-:W-:Y:S02]  /*6210*/  IADD3 R74, PT, PT, R95, UR49, RZ ;  /* 0x000000315f4a7c10 */ /* 0x000fe4000fffe0ff */
[----:B------:R-:W-:Y:S02]  /*6220*/  SHF.L.U32 R73, R97, 0x4, RZ ;  /* 0x0000000461497819 */ /* 0x000fe400000006ff */
[----:B------:R-:W-:Y:S02]  /*6230*/  SHF.R.S32.HI R53, RZ, 0x18, R53 ;  /* 0x00000018ff357819 */ /* 0x000fe40000011435 */
[----:B------:R-:W-:Y:S02]  /*6240*/  IADD3 R112, PT, PT, R74, R73, RZ ;  /* 0x000000494a707210 */ /* 0x000fe40007ffe0ff */
[----:B------:R-:W-:Y:S01]  /*6250*/  ISETP.NE.AND P0, PT, R105, RZ, PT ;  /* 0x000000ff6900720c */ /* 0x000fe20003f05270 */
[C---:B--2---:R-:W-:Y:S02]  /*6260*/  IMAD R0, R47.reuse, R4, RZ ;  /* 0x000000042f007224 */ /* 0x044fe400078e02ff */
[----:B------:R-:W-:Y:S02]  /*6270*/  IMAD R2, R47, R5, RZ ;  /* 0x000000052f027224 */ /* 0x000fe400078e02ff */
[----:B------:R-:W-:Y:S01]  /*6280*/  IMAD R0, R49, R50, R0 ;  /* 0x0000003231007224 */ /* 0x000fe200078e0200 */
[----:B------:R-:W-:Y:S01]  /*6290*/  SHF.R.S32.HI R49, RZ, 0x18, R52 ;  /* 0x00000018ff317819 */ /* 0x000fe20000011434 */
[----:B------:R-:W-:Y:S01]  /*62a0*/  IMAD R3, R47, R6, RZ ;  /* 0x000000062f037224 */ /* 0x000fe200078e02ff */
[----:B------:R-:W-:Y:S01]  /*62b0*/  SHF.L.U32 R52, R57, 0x10, RZ ;  /* 0x0000001039347819 */ /* 0x000fe200000006ff */
[-C--:B------:R-:W-:Y:S01]  /*62c0*/  IMAD R2, R51, R50.reuse, R2 ;  /* 0x0000003233027224 */ /* 0x080fe200078e0202 */
[----:B------:R-:W-:Y:S01]  /*62d0*/  SHF.R.S32.HI R51, RZ, 0x18, R56 ;  /* 0x00000018ff337819 */ /* 0x000fe20000011438 */
[----:B------:R-:W-:Y:S02]  /*62e0*/  IMAD R7, R47, R7, RZ ;  /* 0x000000072f077224 */ /* 0x000fe400078e02ff */
[-C--:B------:R-:W-:Y:S01]  /*62f0*/  IMAD R3, R49, R50.reuse, R3 ;  /* 0x0000003231037224 */ /* 0x080fe200078e0203 */
[----:B------:R-:W-:Y:S01]  /*6300*/  PRMT R49, R57, 0x8880, RZ ;  /* 0x0000888039317816 */ /* 0x000fe200000000ff */
[----:B------:R-:W-:Y:S01]  /*6310*/  IMAD R7, R51, R50, R7 ;  /* 0x0000003233077224 */ /* 0x000fe200078e0207 */
[----:B------:R-:W-:Y:S01]  /*6320*/  SHF.R.S32.HI R51, RZ, 0x18, R52 ;  /* 0x00000018ff337819 */ /* 0x000fe20000011434 */
[----:B------:R-:W-:Y:S02]  /*6330*/  IMAD R4, R47, R8, RZ ;  /* 0x000000082f047224 */ /* 0x000fe400078e02ff */
[----:B------:R-:W-:Y:S01]  /*6340*/  IMAD.SHL.U32 R52, R57, 0x100, RZ ;  /* 0x0000010039347824 */ /* 0x000fe200078e00ff */
[----:B------:R-:W-:Y:S01]  /*6350*/  I2IP.S8.S32.SAT R65, R7, R3, RZ ;  /* 0x0000000307417239 */ /* 0x000fe200000014ff */
[----:B------:R-:W-:Y:S02]  /*6360*/  IMAD R5, R47, R9, RZ ;  /* 0x000000092f057224 */ /* 0x000fe400078e02ff */
[----:B------:R-:W-:Y:S01]  /*6370*/  IMAD R4, R49, R50, R4 ;  /* 0x0000003231047224 */ /* 0x000fe200078e0204 */
[----:B------:R-:W-:Y:S01]  /*6380*/  SHF.R.S32.HI R49, RZ, 0x18, R52 ;  /* 0x00000018ff317819 */ /* 0x000fe20000011434 */
[----:B------:R-:W-:Y:S01]  /*6390*/  IMAD R6, R47, R10, RZ ;  /* 0x0000000a2f067224 */ /* 0x000fe200078e02ff */
[----:B------:R-:W-:Y:S01]  /*63a0*/  I2IP.S8.S32.SAT R64, R2, R0, R65 ;  /* 0x0000000002407239 */ /* 0x000fe20000001441 */
[-C--:B------:R-:W-:Y:S01]  /*63b0*/  IMAD R5, R51, R50.reuse, R5 ;  /* 0x0000003233057224 */ /* 0x080fe200078e0205 */
[----:B------:R-:W-:Y:S01]  /*63c0*/  SHF.L.U32 R52, R58, 0x10, RZ ;  /* 0x000000103a347819 */ /* 0x000fe200000006ff */
[----:B------:R-:W-:Y:S01]  /*63d0*/  IMAD R11, R47, R11, RZ ;  /* 0x0000000b2f0b7224 */ /* 0x000fe200078e02ff */
[----:B------:R-:W-:Y:S01]  /*63e0*/  SHF.R.S32.HI R51, RZ, 0x18, R57 ;  /* 0x00000018ff337819 */ /* 0x000fe20000011439 */
[----:B------:R-:W-:Y:S01]  /*63f0*/  IMAD R6, R49, R50, R6 ;  /* 0x0000003231067224 */ /* 0x000fe200078e0206 */
[----:B------:R-:W-:Y:S01]  /*6400*/  SHF.R.S32.HI R52, RZ, 0x18, R52 ;  /* 0x00000018ff347819 */ /* 0x000fe20000011434 */
[C---:B------:R-:W-:Y:S02]  /*6410*/  IMAD R8, R47.reuse, R12, RZ ;  /* 0x0000000c2f087224 */ /* 0x040fe400078e02ff */
[----:B------:R-:W-:Y:S02]  /*6420*/  IMAD.MOV.U32 R49, RZ, RZ, R54 ;  /* 0x000000ffff317224 */ /* 0x000fe400078e0036 */
[----:B------:R-:W-:Y:S02]  /*6430*/  IMAD R9, R47, R13, RZ ;  /* 0x0000000d2f097224 */ /* 0x000fe400078e02ff */
[----:B------:R-:W-:Y:S01]  /*6440*/  IMAD R11, R51, R50, R11 ;  /* 0x00000032330b7224 */ /* 0x000fe200078e020b */
[----:B------:R-:W-:Y:S01]  /*6450*/  SHF.R.S32.HI R51, RZ, 0x18, R58 ;  /* 0x00000018ff337819 */ /* 0x000fe2000001143a */
[----:B------:R-:W-:Y:S02]  /*6460*/  IMAD R10, R47, R14, RZ ;  /* 0x0000000e2f0a7224 */ /* 0x000fe400078e02ff */
[----:B------:R-:W-:Y:S01]  /*6470*/  IMAD R8, R49, R50, R8 ;  /* 0x0000003231087224 */ /* 0x000fe200078e0208 */
[----:B------:R-:W-:Y:S01]  /*6480*/  I2IP.S8.S32.SAT R65, R11, R6, RZ ;  /* 0x000000060b417239 */ /* 0x000fe200000014ff */
[----:B------:R-:W-:Y:S01]  /*6490*/  IMAD R15, R47, R15, RZ ;  /* 0x0000000f2f0f7224 */ /* 0x000fe200078e02ff */
[----:B------:R-:W-:Y:S01]  /*64a0*/  PRMT R49, R59, 0x8880, RZ ;  /* 0x000088803b317816 */ /* 0x000fe200000000ff */
[----:B------:R-:W-:Y:S01]  /*64b0*/  IMAD R9, R52, R50, R9 ;  /* 0x0000003234097224 */ /* 0x000fe200078e0209 */
[----:B------:R-:W-:Y:S01]  /*64c0*/  I2IP.S8.S32.SAT R65, R5, R4, R65 ;  /* 0x0000000405417239 */ /* 0x000fe20000001441 */
[-C--:B------:R-:W-:Y:S01]  /*64d0*/  IMAD R10, R53, R50.reuse, R10 ;  /* 0x00000032350a7224 */ /* 0x080fe200078e020a */
[----:B------:R-:W-:Y:S01]  /*64e0*/  SHF.L.U32 R53, R59, 0x8, RZ ;  /* 0x000000083b357819 */ /* 0x000fe200000006ff */
[----:B------:R-:W-:Y:S01]  /*64f0*/  IMAD R15, R51, R50, R15 ;  /* 0x00000032330f7224 */ /* 0x000fe200078e020f */
[----:B------:R-:W-:Y:S01]  /*6500*/  SHF.L.U32 R51, R59, 0x10, RZ ;  /* 0x000000103b337819 */ /* 0x000fe200000006ff */
[C---:B------:R-:W-:Y:S01]  /*6510*/  IMAD R12, R47.reuse, R16, RZ ;  /* 0x000000102f0c7224 */ /* 0x040fe200078e02ff */
[----:B------:R-:W-:Y:S01]  /*6520*/  SHF.R.S32.HI R53, RZ, 0x18, R53 ;  /* 0x00000018ff357819 */ /* 0x000fe20000011435 */
[C---:B------:R-:W-:Y:S01]  /*6530*/  IMAD R13, R47.reuse, R17, RZ ;  /* 0x000000112f0d7224 */ /* 0x040fe200078e02ff */
[----:B------:R-:W-:Y:S01]  /*6540*/  SHF.R.S32.HI R51, RZ, 0x18, R51 ;  /* 0x00000018ff337819 */ /* 0x000fe20000011433 */
[----:B------:R-:W-:Y:S01]  /*6550*/  IMAD R14, R47, R18, RZ ;  /* 0x000000122f0e7224 */ /* 0x000fe200078e02ff */
[----:B------:R-:W-:Y:S01]  /*6560*/  I2IP.S8.S32.SAT R66, R15, R10, RZ ;  /* 0x0000000a0f427239 */ /* 0x000fe200000014ff */
[----:B------:R-:W-:Y:S01]  /*6570*/  IMAD R12, R49, R50, R12 ;  /* 0x00000032310c7224 */ /* 0x000fe200078e020c */
[----:B------:R-:W-:Y:S01]  /*6580*/  SHF.R.S32.HI R49, RZ, 0x18, R59 ;  /* 0x00000018ff317819 */ /* 0x000fe2000001143b */
[----:B------:R-:W-:Y:S01]  /*6590*/  IMAD R19, R47, R19, RZ ;  /* 0x000000132f137224 */ /* 0x000fe200078e02ff */
[----:B------:R-:W-:Y:S01]  /*65a0*/  I2IP.S8.S32.SAT R66, R9, R8, R66 ;  /* 0x0000000809427239 */ /* 0x000fe20000001442 */
[-C--:B------:R-:W-:Y:S01]  /*65b0*/  IMAD R13, R51, R50.reuse, R13 ;  /* 0x00000032330d7224 */ /* 0x080fe200078e020d */
[C---:B------:R-:W-:Y:S01]  /*65c0*/  PRMT R51, R60.reuse, 0x8880, RZ ;  /* 0x000088803c337816 */ /* 0x040fe200000000ff */
[-C--:B------:R-:W-:Y:S01]  /*65d0*/  IMAD R14, R53, R50.reuse, R14 ;  /* 0x00000032350e7224 */ /* 0x080fe200078e020e */
[----:B------:R-:W-:Y:S01]  /*65e0*/  PRMT R53, R61, 0x8880, RZ ;  /* 0x000088803d357816 */ /* 0x000fe200000000ff */
[----:B------:R-:W-:Y:S01]  /*65f0*/  IMAD R19, R49, R50, R19 ;  /* 0x0000003231137224 */ /* 0x000fe200078e0213 */
[----:B------:R-:W-:Y:S01]  /*6600*/  MOV R49, R51 ;  /* 0x0000003300317202 */ /* 0x000fe20000000f00 */
[----:B------:R-:W-:Y:S02]  /*6610*/  IMAD R16, R47, R20, RZ ;  /* 0x000000142f107224 */ /* 0x000fe400078e02ff */
[C---:B------:R-:W-:Y:S01]  /*6620*/  IMAD.U32 R52, R60.reuse, 0x10000, RZ ;  /* 0x000100003c347824 */ /* 0x040fe200078e00ff */
[----:B------:R-:W-:Y:S01]  /*6630*/  I2IP.S8.S32.SAT R67, R19, R14, RZ ;  /* 0x0000000e13437239 */ /* 0x000fe200000014ff */
[----:B------:R-:W-:Y:S01]  /*6640*/  IMAD R16, R49, R50, R16 ;  /* 0x0000003231107224 */ /* 0x000fe200078e0210 */
[----:B------:R-:W-:Y:S01]  /*6650*/  SHF.L.U32 R49, R60, 0x8, RZ ;  /* 0x000000083c317819 */ /* 0x000fe200000006ff */
[C---:B------:R-:W-:Y:S01]  /*6660*/  IMAD R17, R47.reuse, R21, RZ ;  /* 0x000000152f117224 */ /* 0x040fe200078e02ff */
[----:B------:R-:W-:Y:S01]  /*6670*/  SHF.R.S32.HI R51, RZ, 0x18, R52 ;  /* 0x00000018ff337819 */ /* 0x000fe20000011434 */
[C---:B------:R-:W-:Y:S01]  /*6680*/  IMAD R18, R47.reuse, R22, RZ ;  /* 0x000000162f127224 */ /* 0x040fe200078e02ff */
[----:B------:R-:W-:Y:S01]  /*6690*/  SHF.R.S32.HI R49, RZ, 0x18, R49 ;  /* 0x00000018ff317819 */ /* 0x000fe20000011431 */
[----:B------:R-:W-:Y:S01]  /*66a0*/  IMAD R23, R47, R23, RZ ;  /* 0x000000172f177224 */ /* 0x000fe200078e02ff */
[----:B------:R-:W-:Y:S01]  /*66b0*/  I2IP.S8.S32.SAT R67, R13, R12, R67 ;  /* 0x0000000c0d437239 */ /* 0x000fe20000001443 */
[----:B------:R-:W-:Y:S01]  /*66c0*/  IMAD R17, R51, R50, R17 ;  /* 0x0000003233117224 */ /* 0x000fe200078e0211 */
[C---:B------:R-:W-:Y:S01]  /*66d0*/  SHF.L.U32 R52, R61.reuse, 0x10, RZ ;  /* 0x000000103d347819 */ /* 0x040fe200000006ff */
[----:B------:R-:W-:Y:S01]  /*66e0*/  IMAD.SHL.U32 R54, R61, 0x100, RZ ;  /* 0x000001003d367824 */ /* 0x000fe200078e00ff */
[----:B------:R-:W-:Y:S01]  /*66f0*/  SHF.R.S32.HI R51, RZ, 0x18, R60 ;  /* 0x00000018ff337819 */ /* 0x000fe2000001143c */
[----:B------:R-:W-:Y:S01]  /*6700*/  IMAD R20, R47, R24, RZ ;  /* 0x000000182f147224 */ /* 0x000fe200078e02ff */
[----:B------:R1:W-:Y:S01]  /*6710*/  STS.128 [R95+UR49+0x2200], R64 ;  /* 0x002200405f007988 */ /* 0x0003e20008000c31 */
[-C--:B------:R-:W-:Y:S01]  /*6720*/  IMAD R18, R49, R50.reuse, R18 ;  /* 0x0000003231127224 */ /* 0x080fe200078e0212 */
[----:B------:R-:W-:Y:S01]  /*6730*/  SHF.R.S32.HI R52, RZ, 0x18, R52 ;  /* 0x00000018ff347819 */ /* 0x000fe20000011434 */
[----:B------:R-:W-:Y:S01]  /*6740*/  IMAD R21, R47, R25, RZ ;  /* 0x000000192f157224 */ /* 0x000fe200078e02ff */
[----:B------:R-:W-:Y:S01]  /*6750*/  SHF.R.S32.HI R49, RZ, 0x18, R54 ;  /* 0x00000018ff317819 */ /* 0x000fe20000011436 */
[----:B------:R-:W-:Y:S01]  /*6760*/  IMAD R23, R51, R50, R23 ;  /* 0x0000003233177224 */ /* 0x000fe200078e0217 */
[----:B------:R-:W-:Y:S01]  /*6770*/  SHF.R.S32.HI R51, RZ, 0x18, R61 ;  /* 0x00000018ff337819 */ /* 0x000fe2000001143d */
[----:B------:R-:W-:Y:S01]  /*6780*/  IMAD R22, R47, R26, RZ ;  /* 0x0000001a2f167224 */ /* 0x000fe200078e02ff */
[----:B------:R-:W-:Y:S01]  /*6790*/  SHF.R.S32.HI R54, RZ, 0x18, R63 ;  /* 0x00000018ff367819 */ /* 0x000fe2000001143f */
[----:B------:R-:W-:Y:S01]  /*67a0*/  IMAD R20, R53, R50, R20 ;  /* 0x0000003235147224 */ /* 0x000fe200078e0214 */
[----:B------:R-:W-:Y:S01]  /*67b0*/  I2IP.S8.S32.SAT R68, R23, R18, RZ ;  /* 0x0000001217447239 */ /* 0x000fe200000014ff */
[----:B------:R-:W-:Y:S01]  /*67c0*/  IMAD R27, R47, R27, RZ ;  /* 0x0000001b2f1b7224 */ /* 0x000fe200078e02ff */
[----:B------:R-:W-:Y:S01]  /*67d0*/  SHF.L.U32 R53, R62, 0x8, RZ ;  /* 0x000000083e357819 */ /* 0x000fe200000006ff */
[-C--:B------:R-:W-:Y:S01]  /*67e0*/  IMAD R21, R52, R50.reuse, R21 ;  /* 0x0000003234157224 */ /* 0x080fe200078e0215 */
[C---:B------:R-:W-:Y:S01]  /*67f0*/  SHF.L.U32 R52, R62.reuse, 0x10, RZ ;  /* 0x000000103e347819 */ /* 0x040fe200000006ff */
[----:B------:R-:W-:Y:S01]  /*6800*/  IMAD R22, R49, R50, R22 ;  /* 0x0000003231167224 */ /* 0x000fe200078e0216 */
[----:B------:R-:W-:Y:S01]  /*6810*/  PRMT R49, R62, 0x8880, RZ ;  /* 0x000088803e317816 */ /* 0x000fe200000000ff */
[----:B------:R-:W-:Y:S01]  /*6820*/  IMAD R24, R47, R28, RZ ;  /* 0x0000001c2f187224 */ /* 0x000fe200078e02ff */
[----:B------:R-:W-:Y:S01]  /*6830*/  I2IP.S8.S32.SAT R68, R17, R16, R68 ;  /* 0x0000001011447239 */ /* 0x000fe20000001444 */
[----:B------:R-:W-:Y:S01]  /*6840*/  IMAD R27, R51, R50, R27 ;  /* 0x00000032331b7224 */ /* 0x000fe200078e021b */
[----:B------:R-:W-:Y:S01]  /*6850*/  SHF.R.S32.HI R51, RZ, 0x18, R52 ;  /* 0x00000018ff337819 */ /* 0x000fe20000011434 */
[C---:B------:R-:W-:Y:S01]  /*6860*/  IMAD R25, R47.reuse, R29, RZ ;  /* 0x0000001d2f197224 */ /* 0x040fe200078e02ff */
[----:B------:R-:W-:Y:S01]  /*6870*/  SHF.R.S32.HI R53, RZ, 0x18, R53 ;  /* 0x00000018ff357819 */ /* 0x000fe20000011435 */
[----:B------:R-:W-:Y:S01]  /*6880*/  IMAD R26, R47, R30, RZ ;  /* 0x0000001e2f1a7224 */ /* 0x000fe200078e02ff */
[----:B------:R-:W-:Y:S01]  /*6890*/  I2IP.S8.S32.SAT R69, R27, R22, RZ ;  /* 0x000000161b457239 */ /* 0x000fe200000014ff */
[-C--:B------:R-:W-:Y:S01]  /*68a0*/  IMAD R24, R49, R50.reuse, R24 ;  /* 0x0000003231187224 */ /* 0x080fe200078e0218 */
[----:B------:R-:W-:Y:S01]  /*68b0*/  SHF.L.U32 R52, R63, 0x10, RZ ;  /* 0x000000103f347819 */ /* 0x000fe200000006ff */
[----:B------:R-:W-:Y:S01]  /*68c0*/  IMAD R25, R51, R50, R25 ;  /* 0x0000003233197224 */ /* 0x000fe200078e0219 */
[----:B------:R-:W-:Y:S01]  /*68d0*/  I2IP.S8.S32.SAT R69, R21, R20, R69 ;  /* 0x0000001415457239 */ /* 0x000fe20000001445 */
[----:B------:R-:W-:Y:S01]  /*68e0*/  IMAD R26, R53, R50, R26 ;  /* 0x00000032351a7224 */ /* 0x000fe200078e021a */
[----:B------:R-:W-:Y:S01]  /*68f0*/  SHF.R.S32.HI R49, RZ, 0x18, R62 ;  /* 0x00000018ff317819 */ /* 0x000fe2000001143e */
[----:B------:R-:W-:Y:S01]  /*6900*/  IMAD R31, R47, R31, RZ ;  /* 0x0000001f2f1f7224 */ /* 0x000fe200078e02ff */
[C---:B------:R-:W-:Y:S01]  /*6910*/  PRMT R51, R63.reuse, 0x8880, RZ ;  /* 0x000088803f337816 */ /* 0x040fe200000000ff */
[----:B------:R-:W-:Y:S01]  /*6920*/  IMAD.SHL.U32 R53, R63, 0x100, RZ ;  /* 0x000001003f357824 */ /* 0x000fe200078e00ff */
[----:B------:R-:W-:Y:S01]  /*6930*/  SHF.R.S32.HI R52, RZ, 0x18, R52 ;  /* 0x00000018ff347819 */ /* 0x000fe20000011434 */
[C---:B------:R-:W-:Y:S02]  /*6940*/  IMAD R28, R47.reuse, R32, RZ ;  /* 0x000000202f1c7224 */ /* 0x040fe400078e02ff */
[----:B------:R-:W-:Y:S01]  /*6950*/  IMAD R29, R47, R33, RZ ;  /* 0x000000212f1d7224 */ /* 0x000fe200078e02ff */
[----:B------:R-:W-:Y:S01]  /*6960*/  SHF.R.S32.HI R53, RZ, 0x18, R53 ;  /* 0x00000018ff357819 */ /* 0x000fe20000011435 */
[-C--:B------:R-:W-:Y:S02]  /*6970*/  IMAD R31, R49, R50.reuse, R31 ;  /* 0x00000032311f7224 */ /* 0x080fe400078e021f */
[----:B------:R-:W-:Y:S02]  /*6980*/  IMAD R28, R51, R50, R28 ;  /* 0x00000032331c7224 */ /* 0x000fe400078e021c */
[----:B------:R-:W-:Y:S01]  /*6990*/  IMAD R30, R47, R34, RZ ;  /* 0x000000222f1e7224 */ /* 0x000fe200078e02ff */
[----:B------:R-:W-:Y:S01]  /*69a0*/  I2IP.S8.S32.SAT R75, R31, R26, RZ ;  /* 0x0000001a1f4b7239 */ /* 0x000fe200000014ff */
[----:B------:R-:W-:Y:S02]  /*69b0*/  IMAD R29, R52, R50, R29 ;  /* 0x00000032341d7224 */ /* 0x000fe400078e021d */
[----:B------:R-:W-:Y:S01]  /*69c0*/  IMAD R35, R47, R35, RZ ;  /* 0x000000232f237224 */ /* 0x000fe200078e02ff */
[----:B------:R-:W-:Y:S01]  /*69d0*/  I2IP.S8.S32.SAT R70, R25, R24, R75 ;  /* 0x0000001819467239 */ /* 0x000fe2000000144b */
[-C--:B------:R-:W-:Y:S01]  /*69e0*/  IMAD R30, R53, R50.reuse, R30 ;  /* 0x00000032351e7224 */ /* 0x080fe200078e021e */
[----:B------:R-:W-:Y:S01]  /*69f0*/  LEA R75, R100, UR49, 0x3 ;  /* 0x00000031644b7c11 */ /* 0x000fe2000f8e18ff */
[----:B------:R-:W-:Y:S05]  /*6a00*/  IMAD R35, R54, R50, R35 ;  /* 0x0000003236237224 */ /* 0x000fea00078e0223 */
[----:B------:R-:W-:Y:S04]  /*6a10*/  I2IP.S8.S32.SAT R76, R35, R30, RZ ;  /* 0x0000001e234c7239 */ /* 0x000fe800000014ff */
[----:B------:R-:W-:Y:S02]  /*6a20*/  I2IP.S8.S32.SAT R71, R29, R28, R76 ;  /* 0x0000001c1d477239 */ /* 0x000fe4000000144c */
[----:B------:R-:W-:Y:S03]  /*6a30*/  @P6 SHF.L.U32 R76, R99, 0x1f, RZ ;  /* 0x0000001f634c6819 */ /* 0x000fe600000006ff */
[----:B------:R1:W-:Y:S01]  /*6a40*/  STS.128 [R112+0x2210], R68 ;  /* 0x0022104470007388 */ /* 0x0003e20000000c00 */
[----:B------:R-:W-:Y:S01]  /*6a50*/  @!PT LDS RZ, [RZ] ;  /* 0x00000000fffff984 */ /* 0x000fe20000000800 */
[----:B------:R-:W-:Y:S01]  /*6a60*/  @!PT LDS RZ, [RZ] ;  /* 0x00000000fffff984 */ /* 0x000fe20000000800 */
[----:B------:R-:W-:Y:S01]  /*6a70*/  @!PT LDS RZ, [RZ] ;  /* 0x00000000fffff984 */ /* 0x000fe20000000800 */
[----:B------:R-:W-:Y:S01]  /*6a80*/  @!PT LDS RZ, [RZ] ;  /* 0x00000000fffff984 */ /* 0x000fe20000000800 */
[----:B------:R2:W-:Y:S07]  /*6a90*/  MEMBAR.ALL.CTA ;  /* 0x0000000000007992 */ /* 0x0005ee0000008000 */
[----:B--2---:R-:W2:Y:S02]  /*6aa0*/  FENCE.VIEW.ASYNC.S ;  /* 0x00000000000073c6 */ /* 0x004ea40000000000 */
[----:B--2---:R-:W-:Y:S06]  /*6ab0*/  BAR.SYNC.DEFER_BLOCKING 0x1, 0x80 ;  /* 0x0042000000007b1d */ /* 0x004fec0000010000 */
[----:B------:R-:W-:Y:S05]  /*6ac0*/  @P0 BRA `(.L_x_109) ;  /* 0x0000000000280947 */ /* 0x000fea0003800000 */
[----:B------:R-:W-:Y:S02]  /*6ad0*/  UIADD3 UR4, UPT, UPT, UR49, 0x2200, URZ ;  /* 0x0000220031047890 */ /* 0x000fe4000fffe0ff */
[----:B------:R-:W-:Y:S01]  /*6ae0*/  UIADD3 UR6, UP0, UPT, UR52, 0x680, URZ ;  /* 0x0000068034067890 */ /* 0x000fe2000ff1e0ff */
[----:B------:R-:W-:Y:S03]  /*6af0*/  UMOV UR43, UR36 ;  /* 0x00000024002b7c82 */ /* 0x000fe60008000000 */
[----:B------:R-:W-:Y:S01]  /*6b00*/  MOV R104, UR4 ;  /* 0x0000000400687c02 */ /* 0x000fe20008000f00 */
[----:B------:R-:W-:Y:S03]  /*6b10*/  UIADD3.X UR7, UPT, UPT, URZ, UR53, URZ, UP0, !UPT ;  /* 0x00000035ff077290 */ /* 0x000fe600087fe4ff */
[----:B------:R-:W-:Y:S11]  /*6b20*/  R2UR UR40, R104 ;  /* 0x00000000682872ca */ /* 0x000ff600000e0000 */
[----:B------:R-:W-:Y:S02]  /*6b30*/  @!UPT UIADD3 URZ, UPT, UPT, URZ, URZ, URZ ;  /* 0x000000fffffff290 */ /* 0x000fe4000fffe0ff */
[----:B------:R2:W-:Y:S01]  /*6b40*/  UTMASTG.3D [UR40], [UR6] ;  /* 0x00000028060073b5 */ /* 0x0005e20008010000 */
[----:B------:R0:W-:Y:S01]  /*6b50*/  UTMACMDFLUSH ;  /* 0x00000000000079b7 */ /* 0x0001e20000000000 */
[----:B--2---:R-:W-:Y:S04]  /*6b60*/  DEPBAR.LE SB0, 0x1 ;  /* 0x000080400000791a */ /* 0x004fe80000000000 */
.L_x_109:
[----:B------:R-:W-:Y:S05]  /*6b70*/  BSYNC.RECONVERGENT B0 ;  /* 0x0000000000007941 */ /* 0x000fea0003800200 */
.L_x_108:
[----:B------:R-:W-:Y:S06]  /*6b80*/  BAR.SYNC.DEFER_BLOCKING 0x1, 0x80 ;  /* 0x0042000000007b1d */ /* 0x000fec0000010000 */
[----:B------:R-:W2:Y:S01]  /*6b90*/  @P6 SYNCS.PHASECHK.TRANS64.TRYWAIT P0, [R75+URZ+0x110], R76 ;  /* 0x0001104c4b0065a7 */ /* 0x000ea200080011ff */
[----:B------:R-:W-:Y:S01]  /*6ba0*/  BSSY B1, `(.L_x_110) ;  /* 0x000001f000017945 */ /* 0x000fe20003800000 */
[----:B--2---:R-:W-:Y:S03]  /*6bb0*/  @P6 SEL R55, RZ, 0x1, !P0 ;  /* 0x00000001ff376807 */ /* 0x004fe60004000000 */
[----:B------:R-:W-:Y:S05]  /*6bc0*/  @!P6 BRA `(.L_x_111) ;  /* 0x000000000070e947 */ /* 0x000fea0003800000 */
[----:B------:R-:W-:Y:S01]  /*6bd0*/  ISETP.NE.AND P1, PT, R72, RZ, PT ;  /* 0x000000ff4800720c */ /* 0x000fe20003f25270 */
[----:B------:R-:W-:Y:S01]  /*6be0*/  BSSY B0, `(.L_x_112) ;  /* 0x0000008000007945 */ /* 0x000fe20003800000 */
[----:B------:R-:W-:Y:S11]  /*6bf0*/  ISETP.NE.AND P0, PT, R55, RZ, PT ;  /* 0x000000ff3700720c */ /* 0x000ff60003f05270 */
[----:B------:R-:W-:Y:S04]  /*6c00*/  @P1 IMAD R74, R100, 0x1000, R74 ;  /* 0x00001000644a1824 */ /* 0x000fe800078e024a */
[----:B------:R-:W-:Y:S01]  /*6c10*/  @P1 IMAD.IADD R73, R73, 0x1, R74 ;  /* 0x0000000149491824 */ /* 0x000fe200078e024a */
[----:B------:R-:W-:Y:S06]  /*6c20*/  @P0 BRA `(.L_x_113) ;  /* 0x00000000000c0947 */ /* 0x000fec0003800000 */
[----:B------:R-:W-:Y:S04]  /*6c30*/  SHF.L.U32 R0, R99, 0x1f, RZ ;  /* 0x0000001f63007819 */ /* 0x000fe800000006ff */
[----:B------:R-:W2:Y:S02]  /*6c40*/  SYNCS.PHASECHK.TRANS64.TRYWAIT P0, [R75+URZ+0x110], R0 ;  /* 0x000110004b0075a7 */ /* 0x000ea400080011ff */
[----:B--2---:R-:W-:Y:S05]  /*6c50*/  @!P0 BRA `(.L_x_114) ;  /* 0x0000001c00008947 */ /* 0x004fea0003800000 */
.L_x_113:
[----:B------:R-:W-:Y:S05]  /*6c60*/  BSYNC B0 ;  /* 0x0000000000007941 */ /* 0x000fea0003800000 */
.L_x_112:
[----:B------:R-:W-:Y:S01]  /*6c70*/  ISETP.NE.AND P0, PT, R72, RZ, PT ;  /* 0x000000ff4800720c */ /* 0x000fe20003f05270 */
[----:B--2---:R-:W-:Y:S02]  /*6c80*/  VIADD R75, R75, 0x120 ;  /* 0x000001204b4b7836 */ /* 0x004fe40000000000 */
[----:B------:R-:W-:Y:S02]  /*6c90*/  IMAD.U32 R0, RZ, RZ, UR37 ;  /* 0x00000025ff007e24 */ /* 0x000fe4000f8e00ff */
[----:B------:R-:W-:Y:S03]  /*6ca0*/  VIADD R100, R100, 0x1 ;  /* 0x0000000164647836 */ /* 0x000fe60000000000 */
[----:B------:R-:W-:Y:S05]  /*6cb0*/  PRMT R0, R0, 0x654, R75 ;  /* 0x0000065400007816 */ /* 0x000fea000000004b */
[----:B------:R2:W3:Y:S04]  /*6cc0*/  @P0 LDS.128 R56, [R74+0x200] ;  /* 0x000200004a380984 */ /* 0x0004e80000000c00 */
[----:B------:R2:W4:Y:S01]  /*6cd0*/  @P0 LDS.128 R60, [R73+0x210] ;  /* 0x00021000493c0984 */ /* 0x0005220000000c00 */
        /* <DEDUP_REMOVED lines=10> */
[----:B--23--:R-:W-:Y:S02]  /*6d80*/  LOP3.LUT R99, R99, R0, RZ, 0x3c, !PT ;  /* 0x0000000063637212 */ /* 0x00cfe400078e3cff */
.L_x_111:
[----:B------:R-:W-:Y:S05]  /*6d90*/  BSYNC B1 ;  /* 0x0000000000017941 */ /* 0x000fea0003800000 */
.L_x_110:
[----:B------:R-:W-:Y:S05]  /*6da0*/  VIADD R3, R48, 0x40 ;  /* 0x0000004030037836 */ /* 0x000fea0000000000 */
[----:B------:R-:W-:Y:S04]  /*6db0*/  SHF.R.U32.HI R3, RZ, 0x15, R3 ;  /* 0x00000015ff037819 */ /* 0x000fe80000011603 */
[----:B------:R-:W-:Y:S11]  /*6dc0*/  LOP3.LUT P0, RZ, R3, 0x3, R96, 0x48, !PT ;  /* 0x0000000303ff7812 */ /* 0x000ff60007804860 */
[----:B------:R-:W-:Y:S02]  /*6dd0*/  @!UPT UIADD3 URZ, UPT, UPT, URZ, URZ, URZ ;  /* 0x000000fffffff290 */ /* 0x000fe4000fffe0ff */
[----:B------:R-:W-:Y:S05]  /*6de0*/  @!P0 BRA `(.L_x_115) ;  /* 0x0000000000408947 */ /* 0x000fea0003800000 */
[----:B------:R-:W2:Y:S01]  /*6df0*/  LDCU.64 UR8, c[0x4][0x70] ;  /* 0x01000e00ff0877ac */ /* 0x000ea20008000a00 */
[----:B------:R-:W-:Y:S01]  /*6e00*/  MOV R3, 0x0 ;  /* 0x0000000000037802 */ /* 0x000fe20000000f00 */
[----:B------:R-:W-:Y:S02]  /*6e10*/  HFMA2 R12, -RZ, RZ, 0, 5.9604644775390625e-08 ;  /* 0x00000001ff0c7431 */ /* 0x000fe400000001ff */
[----:B------:R-:W-:Y:S02]  /*6e20*/  IMAD.MOV.U32 R8, RZ, RZ, 0x192 ;  /* 0x00000192ff087424 */ /* 0x000fe400078e00ff */
[----:B------:R-:W-:Y:S01]  /*6e30*/  IMAD.MOV.U32 R13, RZ, RZ, RZ ;  /* 0x000000ffff0d7224 */ /* 0x000fe200078e00ff */
[----:B------:R-:W3:Y:S01]  /*6e40*/  LDCU.64 UR6, c[0x4][0x78] ;  /* 0x01000f00ff0677ac */ /* 0x000ee20008000a00 */
[----:B------:R-:W1:Y:S01]  /*6e50*/  LDC.64 R2, c[0x4][R3] ;  /* 0x0100000003027b82 */ /* 0x000e620000000a00 */
[----:B------:R-:W5:Y:S01]  /*6e60*/  LDCU.64 UR4, c[0x4][0x10] ;  /* 0x01000200ff0477ac */ /* 0x000f620008000a00 */
[----:B--2---:R-:W-:Y:S01]  /*6e70*/  MOV R5, UR9 ;  /* 0x0000000900057c02 */ /* 0x004fe20008000f00 */
[----:B------:R-:W-:Y:S01]  /*6e80*/  IMAD.U32 R4, RZ, RZ, UR8 ;  /* 0x00000008ff047e24 */ /* 0x000fe2000f8e00ff */
[----:B---3--:R-:W-:Y:S01]  /*6e90*/  MOV R7, UR7 ;  /* 0x0000000700077c02 */ /* 0x008fe20008000f00 */
[----:B------:R-:W-:Y:S01]  /*6ea0*/  IMAD.U32 R6, RZ, RZ, UR6 ;  /* 0x00000006ff067e24 */ /* 0x000fe2000f8e00ff */
[----:B-----5:R-:W-:Y:S01]  /*6eb0*/  MOV R11, UR5 ;  /* 0x00000005000b7c02 */ /* 0x020fe20008000f00 */
[----:B------:R-:W-:Y:S02]  /*6ec0*/  IMAD.U32 R10, RZ, RZ, UR4 ;  /* 0x00000004ff0a7e24 */ /* 0x000fe4000f8e00ff */
[----:B------:R-:W-:Y:S07]  /*6ed0*/  LEPC R20, `(.L_x_115) ;  /* 0x000000001014794e */ /* 0x000fee0000000000 */
[----:B-1--4-:R-:W-:Y:S05]  /*6ee0*/  CALL.ABS.NOINC R2 ;  /* 0x0000000002007343 */ /* 0x012fea0003c00000 */
.L_x_115:
[----:B------:R-:W-:Y:S01]  /*6ef0*/  ISETP.NE.AND P0, PT, R105, RZ, PT ;  /* 0x000000ff6900720c */ /* 0x000fe20003f05270 */
[----:B------:R-:W-:Y:S05]  /*6f00*/  WARPSYNC.ALL ;  /* 0x0000000000007948 */ /* 0x000fea0003800000 */
[----:B------:R-:W-:Y:S01]  /*6f10*/  IMAD.SHL.U32 R80, R57, 0x100, RZ ;  /* 0x0000010039507824 */ /* 0x000fe200078e00ff */
[----:B------:R-:W-:Y:S01]  /*6f20*/  R2UR UR4, R48 ;  /* 0x00000000300472ca */ /* 0x000fe200000e0000 */
[----:B------:R-:W-:Y:S01]  /*6f30*/  IMAD.SHL.U32 R74, R59, 0x100, RZ ;  /* 0x000001003b4a7824 */ /* 0x000fe200078e00ff */
[C---:B------:R-:W-:Y:S01]  /*6f40*/  SHF.L.U32 R51, R56.reuse, 0x10, RZ ;  /* 0x0000001038337819 */ /* 0x040fe200000006ff */
[----:B-1--4-:R-:W-:Y:S01]  /*6f50*/  IMAD.SHL.U32 R68, R61, 0x100, RZ ;  /* 0x000001003d447824 */ /* 0x012fe200078e00ff */
[C---:B------:R-:W-:Y:S01]  /*6f60*/  PRMT R49, R56.reuse, 0x8880, RZ ;  /* 0x0000888038317816 */ /* 0x040fe200000000ff */
[----:B------:R-:W-:Y:S01]  /*6f70*/  BSSY.RECONVERGENT B0, `(.L_x_116) ;  /* 0x000009e000007945 */ /* 0x000fe20003800200 */
[----:B------:R-:W-:Y:S02]  /*6f80*/  SHF.L.U32 R53, R56, 0x8, RZ ;  /* 0x0000000838357819 */ /* 0x000fe400000006ff */
[----:B------:R-:W-:Y:S02]  /*6f90*/  SHF.R.S32.HI R51, RZ, 0x18, R51 ;  /* 0x00000018ff337819 */ /* 0x000fe40000011433 */
[C---:B------:R-:W-:Y:S02]  /*6fa0*/  PRMT R82, R57.reuse, 0x8880, RZ ;  /* 0x0000888039527816 */ /* 0x040fe400000000ff */
[----:B------:R-:W-:Y:S01]  /*6fb0*/  SHF.R.S32.HI R53, RZ, 0x18, R53 ;  /* 0x00000018ff357819 */ /* 0x000fe20000011435 */
[----:B------:R-:W-:Y:S01]  /*6fc0*/  LDTM.16dp32bit_t0_t15.x32 R4, tmem[UR4+0x40] ;  /* 0x00004004000479ee */ /* 0x000fe20008a80000 */
[----:B------:R-:W1:Y:S01]  /*6fd0*/  LDTM.16dp32bit_t16_t31.x32 R4, tmem[UR4+0x60] ;  /* 0x00006004000479ee */ /* 0x000e620008aa0000 */
[----:B------:R-:W-:Y:S01]  /*6fe0*/  NOP ;  /* 0x0000000000007918 */ /* 0x000fe20000000000 */
[----:B------:R-:W-:Y:S02]  /*6ff0*/  R2UR UR5, R108 ;  /* 0x000000006c0572ca */ /* 0x000fe400000e0000 */
[----:B------:R-:W-:Y:S02]  /*7000*/  SHF.R.S32.HI R52, RZ, 0x18, R56 ;  /* 0x00000018ff347819 */ /* 0x000fe40000011438 */
[----:B------:R-:W-:Y:S02]  /*7010*/  SHF.L.U32 R81, R57, 0x10, RZ ;  /* 0x0000001039517819 */ /* 0x000fe400000006ff */
[C---:B------:R-:W-:Y:S02]  /*7020*/  PRMT R79, R58.reuse, 0x8880, RZ ;  /* 0x000088803a4f7816 */ /* 0x040fe400000000ff */
[----:B------:R-:W-:Y:S02]  /*7030*/  SHF.R.S32.HI R54, RZ, 0x18, R57 ;  /* 0x00000018ff367819 */ /* 0x000fe40000011439 */
[----:B------:R-:W-:Y:S02]  /*7040*/  SHF.L.U32 R78, R58, 0x10, RZ ;  /* 0x000000103a4e7819 */ /* 0x000fe400000006ff */
[C---:B------:R-:W-:Y:S01]  /*7050*/  PRMT R76, R59.reuse, 0x8880, RZ ;  /* 0x000088803b4c7816 */ /* 0x040fe200000000ff */
[----:B------:R-:W-:Y:S01]  /*7060*/  UIADD3 UR5, UPT, UPT, UR5, 0x180, URZ ;  /* 0x0000018005057890 */ /* 0x000fe2000fffe0ff */
[----:B------:R-:W-:Y:S02]  /*7070*/  SHF.R.S32.HI R55, RZ, 0x18, R58 ;  /* 0x00000018ff377819 */ /* 0x000fe4000001143a */
[----:B------:R-:W-:Y:S01]  /*7080*/  SHF.L.U32 R75, R59, 0x10, RZ ;  /* 0x000000103b4b7819 */ /* 0x000fe200000006ff */
[----:B------:R-:W-:Y:S01]  /*7090*/  UPRMT UR5, UR37, 0x654, UR5 ;  /* 0x0000065425057896 */ /* 0x000fe20008000005 */
[C---:B------:R-:W-:Y:S02]  /*70a0*/  PRMT R73, R60.reuse, 0x8880, RZ ;  /* 0x000088803c497816 */ /* 0x040fe400000000ff */
[----:B------:R-:W-:Y:S01]  /*70b0*/  SHF.R.S32.HI R56, RZ, 0x18, R59 ;  /* 0x00000018ff387819 */ /* 0x000fe2000001143b */
[C---:B-1----:R-:W-:Y:S01]  /*70c0*/  IMAD R4, R47.reuse, R4, RZ ;  /* 0x000000042f047224 */ /* 0x042fe200078e02ff */
[----:B------:R-:W-:Y:S01]  /*70d0*/  SHF.L.U32 R72, R60, 0x10, RZ ;  /* 0x000000103c487819 */ /* 0x000fe200000006ff */
[----:B------:R-:W-:Y:S01]  /*70e0*/  IMAD R5, R47, R5, RZ ;  /* 0x000000052f057224 */ /* 0x000fe200078e02ff */
[----:B------:R-:W-:Y:S01]  /*70f0*/  PRMT R70, R61, 0x8880, RZ ;  /* 0x000088803d467816 */ /* 0x000fe200000000ff */
[----:B------:R-:W-:Y:S01]  /*7100*/  IMAD R6, R47, R6, RZ ;  /* 0x000000062f067224 */ /* 0x000fe200078e02ff */
[----:B------:R-:W-:Y:S01]  /*7110*/  SYNCS.ARRIVE.TRANS64.RED.A1T0 RZ, [UR5], RZ ;  /* 0x000000ffffff79a7 */ /* 0x000fe20008100405 */
[----:B------:R-:W-:Y:S01]  /*7120*/  IMAD R4, R49, R50, R4 ;  /* 0x0000003231047224 */ /* 0x000fe200078e0204 */
[----:B------:R-:W-:Y:S01]  /*7130*/  MOV R49, R82 ;  /* 0x0000005200317202 */ /* 0x000fe20000000f00 */
[----:B------:R-:W-:Y:S01]  /*7140*/  IMAD R7, R47, R7, RZ ;  /* 0x000000072f077224 */ /* 0x000fe200078e02ff */
[----:B------:R-:W-:Y:S01]  /*7150*/  SHF.R.S32.HI R57, RZ, 0x18, R60 ;  /* 0x00000018ff397819 */ /* 0x000fe2000001143c */
[-C--:B------:R-:W-:Y:S01]  /*7160*/  IMAD R5, R51, R50.reuse, R5 ;  /* 0x0000003233057224 */ /* 0x080fe200078e0205 */
[----:B------:R-:W-:Y:S01]  /*7170*/  SHF.R.S32.HI R51, RZ, 0x18, R81 ;  /* 0x00000018ff337819 */ /* 0x000fe20000011451 */
[----:B------:R-:W-:Y:S01]  /*7180*/  IMAD R6, R53, R50, R6 ;  /* 0x0000003235067224 */ /* 0x000fe200078e0206 */
[----:B------:R-:W-:Y:S01]  /*7190*/  SHF.R.S32.HI R53, RZ, 0x18, R80 ;  /* 0x00000018ff357819 */ /* 0x000fe20000011450 */
[----:B------:R-:W-:Y:S01]  /*71a0*/  IMAD R8, R47, R8, RZ ;  /* 0x000000082f087224 */ /* 0x000fe200078e02ff */
[----:B------:R-:W-:Y:S01]  /*71b0*/  SHF.L.U32 R69, R61, 0x10, RZ ;  /* 0x000000103d457819 */ /* 0x000fe200000006ff */
[----:B------:R-:W-:Y:S01]  /*71c0*/  IMAD R7, R52, R50, R7 ;  /* 0x0000003234077224 */ /* 0x000fe200078e0207 */
[----:B------:R-:W-:Y:S01]  /*71d0*/  SHF.R.S32.HI R52, RZ, 0x18, R75 ;  /* 0x00000018ff347819 */ /* 0x000fe2000001144b */
[C---:B------:R-:W-:Y:S01]  /*71e0*/  IMAD R9, R47.reuse, R9, RZ ;  /* 0x000000092f097224 */ /* 0x040fe200078e02ff */
[----:B------:R-:W-:Y:S01]  /*71f0*/  PRMT R67, R62, 0x8880, RZ ;  /* 0x000088803e437816 */ /* 0x000fe200000000ff */
[----:B------:R-:W-:Y:S01]  /*7200*/  IMAD R10, R47, R10, RZ ;  /* 0x0000000a2f0a7224 */ /* 0x000fe200078e02ff */
[----:B------:R-:W-:Y:S01]  /*7210*/  I2IP.S8.S32.SAT R108, R7, R6, RZ ;  /* 0x00000006076c7239 */ /* 0x000fe200000014ff */
[----:B------:R-:W-:Y:S01]  /*7220*/  IMAD R8, R49, R50, R8 ;  /* 0x0000003231087224 */ /* 0x000fe200078e0208 */
[----:B------:R-:W-:Y:S01]  /*7230*/  MOV R49, R79 ;  /* 0x0000004f00317202 */ /* 0x000fe20000000f00 */
[----:B------:R-:W-:Y:S01]  /*7240*/  IMAD R11, R47, R11, RZ ;  /* 0x0000000b2f0b7224 */ /* 0x000fe200078e02ff */
[----:B------:R-:W-:Y:S01]  /*7250*/  I2IP.S8.S32.SAT R108, R5, R4, R108 ;  /* 0x00000004056c7239 */ /* 0x000fe2000000146c */
[-C--:B------:R-:W-:Y:S01]  /*7260*/  IMAD R9, R51, R50.reuse, R9 ;  /* 0x0000003233097224 */ /* 0x080fe200078e0209 */
[----:B------:R-:W-:Y:S01]  /*7270*/  SHF.R.S32.HI R51, RZ, 0x18, R78 ;  /* 0x00000018ff337819 */ /* 0x000fe2000001144e */
[----:B------:R-:W-:Y:S01]  /*7280*/  IMAD R10, R53, R50, R10 ;  /* 0x00000032350a7224 */ /* 0x000fe200078e020a */
[----:B------:R-:W-:Y:S01]  /*7290*/  SHF.R.S32.HI R53, RZ, 0x18, R74 ;  /* 0x00000018ff357819 */ /* 0x000fe2000001144a */
[C---:B------:R-:W-:Y:S01]  /*72a0*/  IMAD R12, R47.reuse, R12, RZ ;  /* 0x0000000c2f0c7224 */ /* 0x040fe200078e02ff */
[----:B------:R-:W-:Y:S01]  /*72b0*/  SHF.L.U32 R77, R58, 0x8, RZ ;  /* 0x000000083a4d7819 */ /* 0x000fe200000006ff */
[-C--:B------:R-:W-:Y:S01]  /*72c0*/  IMAD R11, R54, R50.reuse, R11 ;  /* 0x00000032360b7224 */ /* 0x080fe200078e020b */
[----:B------:R-:W-:Y:S01]  /*72d0*/  SHF.R.S32.HI R58, RZ, 0x18, R61 ;  /* 0x00000018ff3a7819 */ /* 0x000fe2000001143d */
[----:B------:R-:W-:Y:S01]  /*72e0*/  IMAD R13, R47, R13, RZ ;  /* 0x0000000d2f0d7224 */ /* 0x000fe200078e02ff */
[----:B------:R-:W-:Y:S01]  /*72f0*/  SHF.L.U32 R66, R62, 0x10, RZ ;  /* 0x000000103e427819 */ /* 0x000fe200000006ff */
[----:B------:R-:W-:Y:S01]  /*7300*/  IMAD R12, R49, R50, R12 ;  /* 0x00000032310c7224 */ /* 0x000fe200078e020c */
[----:B------:R-:W-:Y:S01]  /*7310*/  SHF.R.S32.HI R49, RZ, 0x18, R77 ;  /* 0x00000018ff317819 */ /* 0x000fe2000001144d */
[----:B------:R-:W-:Y:S01]  /*7320*/  IMAD R14, R47, R14, RZ ;  /* 0x0000000e2f0e7224 */ /* 0x000fe200078e02ff */
[----:B------:R-:W-:Y:S01]  /*7330*/  I2IP.S8.S32.SAT R109, R11, R10, RZ ;  /* 0x0000000a0b6d7239 */ /* 0x000fe200000014ff */
[----:B------:R-:W-:Y:S01]  /*7340*/  IMAD R15, R47, R15, RZ ;  /* 0x0000000f2f0f7224 */ /* 0x000fe200078e02ff */
[----:B------:R-:W-:Y:S01]  /*7350*/  PRMT R64, R63, 0x8880, RZ ;  /* 0x000088803f407816 */ /* 0x000fe200000000ff */
[----:B------:R-:W-:Y:S01]  /*7360*/  IMAD R13, R51, R50, R13 ;  /* 0x00000032330d7224 */ /* 0x000fe200078e020d */
[----:B------:R-:W-:Y:S01]  /*7370*/  MOV R51, R76 ;  /* 0x0000004c00337202 */ /* 0x000fe20000000f00 */
[----:B------:R-:W-:Y:S01]  /*7380*/  IMAD R16, R47, R16, RZ ;  /* 0x000000102f107224 */ /* 0x000fe200078e02ff */
[----:B------:R-:W-:Y:S01]  /*7390*/  I2IP.S8.S32.SAT R109, R9, R8, R109 ;  /* 0x00000008096d7239 */ /* 0x000fe2000000146d */
[-C--:B------:R-:W-:Y:S01]  /*73a0*/  IMAD R14, R49, R50.reuse, R14 ;  /* 0x00000032310e7224 */ /* 0x080fe200078e020e */
[----:B------:R-:W-:Y:S01]  /*73b0*/  SHF.R.S32.HI R59, RZ, 0x18, R62 ;  /* 0x00000018ff3b7819 */ /* 0x000fe2000001143e */
[----:B------:R-:W-:Y:S01]  /*73c0*/  IMAD R17, R47, R17, RZ ;  /* 0x000000112f117224 */ /* 0x000fe200078e02ff */
[----:B------:R-:W-:Y:S01]  /*73d0*/  SHF.L.U32 R71, R60, 0x8, RZ ;  /* 0x000000083c477819 */ /* 0x000fe200000006ff */
[----:B------:R-:W-:Y:S01]  /*73e0*/  IMAD R15, R55, R50, R15 ;  /* 0x00000032370f7224 */ /* 0x000fe200078e020f */
[----:B------:R-:W-:Y:S01]  /*73f0*/  SHF.R.S32.HI R60, RZ, 0x18, R63 ;  /* 0x00000018ff3c7819 */ /* 0x000fe2000001143f */
[----:B------:R-:W-:Y:S01]  /*7400*/  IMAD R18, R47, R18, RZ ;  /* 0x000000122f127224 */ /* 0x000fe200078e02ff */
[----:B------:R-:W-:Y:S01]  /*7410*/  SHF.L.U32 R65, R62, 0x8, RZ ;  /* 0x000000083e417819 */ /* 0x000fe200000006ff */
[----:B------:R-:W-:Y:S01]  /*7420*/  IMAD R16, R51, R50, R16 ;  /* 0x0000003233107224 */ /* 0x000fe200078e0210 */
[----:B------:R-:W-:Y:S01]  /*7430*/  I2IP.S8.S32.SAT R110, R15, R14, RZ ;  /* 0x0000000e0f6e7239 */ /* 0x000fe200000014ff */
[----:B------:R-:W-:Y:S01]  /*7440*/  IMAD R19, R47, R19, RZ ;  /* 0x000000132f137224 */ /* 0x000fe200078e02ff */
[----:B------:R-:W-:Y:S01]  /*7450*/  SHF.R.S32.HI R51, RZ, 0x18, R72 ;  /* 0x00000018ff337819 */ /* 0x000fe20000011448 */
[----:B------:R-:W-:Y:S01]  /*7460*/  IMAD R17, R52, R50, R17 ;  /* 0x0000003234117224 */ /* 0x000fe200078e0211 */
[----:B------:R-:W-:Y:S01]  /*7470*/  I2IP.S8.S32.SAT R110, R13, R12, R110 ;  /* 0x0000000c0d6e7239 */ /* 0x000fe2000000146e */
[----:B------:R-:W-:Y:S01]  /*7480*/  IMAD R0, R47, R20, RZ ;  /* 0x000000142f007224 */ /* 0x000fe200078e02ff */
[----:B------:R-:W-:Y:S01]  /*7490*/  SHF.R.S32.HI R52, RZ, 0x18, R71 ;  /* 0x00000018ff347819 */ /* 0x000fe20000011447 */
[-C--:B------:R-:W-:Y:S01]  /*74a0*/  IMAD R18, R53, R50.reuse, R18 ;  /* 0x0000003235127224 */ /* 0x080fe200078e0212 */
[----:B------:R-:W-:Y:S01]  /*74b0*/  SHF.R.S32.HI R53, RZ, 0x18, R68 ;  /* 0x00000018ff357819 */ /* 0x000fe20000011444 */
[----:B------:R-:W-:Y:S01]  /*74c0*/  IMAD.MOV.U32 R49, RZ, RZ, R73 ;  /* 0x000000ffff317224 */ /* 0x000fe200078e0049 */
[----:B------:R-:W-:Y:S01]  /*74d0*/  SHF.L.U32 R62, R63, 0x10, RZ ;  /* 0x000000103f3e7819 */ /* 0x000fe200000006ff */
[C---:B------:R-:W-:Y:S02]  /*74e0*/  IMAD R2, R47.reuse, R21, RZ ;  /* 0x000000152f027224 */ /* 0x040fe400078e02ff */
[----:B------:R-:W-:Y:S02]  /*74f0*/  IMAD R19, R56, R50, R19 ;  /* 0x0000003238137224 */ /* 0x000fe400078e0213 */
[----:B------:R-:W-:Y:S02]  /*7500*/  IMAD R3, R47, R22, RZ ;  /* 0x000000162f037224 */ /* 0x000fe400078e02ff */
[----:B------:R-:W-:Y:S01]  /*7510*/  IMAD R0, R49, R50, R0 ;  /* 0x0000003231007224 */ /* 0x000fe200078e0200 */
[----:B------:R-:W-:Y:S01]  /*7520*/  I2IP.S8.S32.SAT R111, R19, R18, RZ ;  /* 0x00000012136f7239 */ /* 0x000fe200000014ff */
[----:B------:R-:W-:Y:S01]  /*7530*/  IMAD R23, R47, R23, RZ ;  /* 0x000000172f177224 */ /* 0x000fe200078e02ff */
[----:B------:R-:W-:Y:S01]  /*7540*/  MOV R49, R70 ;  /* 0x0000004600317202 */ /* 0x000fe20000000f00 */
[----:B------:R-:W-:Y:S01]  /*7550*/  IMAD R2, R51, R50, R2 ;  /* 0x0000003233027224 */ /* 0x000fe200078e0202 */
[----:B------:R-:W-:Y:S01]  /*7560*/  I2IP.S8.S32.SAT R111, R17, R16, R111 ;  /* 0x00000010116f7239 */ /* 0x000fe2000000146f */
[C---:B------:R-:W-:Y:S01]  /*7570*/  IMAD R20, R47.reuse, R24, RZ ;  /* 0x000000182f147224 */ /* 0x040fe200078e02ff */
[----:B------:R-:W-:Y:S01]  /*7580*/  SHF.R.S32.HI R51, RZ, 0x18, R69 ;  /* 0x00000018ff337819 */ /* 0x000fe20000011445 */
[-C--:B------:R-:W-:Y:S01]  /*7590*/  IMAD R3, R52, R50.reuse, R3 ;  /* 0x0000003234037224 */ /* 0x080fe200078e0203 */
[----:B------:R-:W-:Y:S01]  /*75a0*/  SHF.R.S32.HI R52, RZ, 0x18, R62 ;  /* 0x00000018ff347819 */ /* 0x000fe2000001143e */
[----:B------:R-:W-:Y:S01]  /*75b0*/  IMAD R21, R47, R25, RZ ;  /* 0x000000192f157224 */ /* 0x000fe200078e02ff */
[----:B------:R1:W-:Y:S01]  /*75c0*/  STS.128 [R95+UR49+0x3200], R108 ;  /* 0x0032006c5f007988 */ /* 0x0003e20008000c31 */
[----:B------:R-:W-:Y:S02]  /*75d0*/  IMAD R23, R57, R50, R23 ;  /* 0x0000003239177224 */ /* 0x000fe400078e0217 */
[----:B------:R-:W-:Y:S02]  /*75e0*/  IMAD R22, R47, R26, RZ ;  /* 0x0000001a2f167224 */ /* 0x000fe400078e02ff */
[-C--:B------:R-:W-:Y:S01]  /*75f0*/  IMAD R20, R49, R50.reuse, R20 ;  /* 0x0000003231147224 */ /* 0x080fe200078e0214 */
[----:B------:R-:W-:Y:S01]  /*7600*/  I2IP.S8.S32.SAT R113, R23, R3, RZ ;  /* 0x0000000317717239 */ /* 0x000fe200000014ff */
[----:B------:R-:W-:Y:S01]  /*7610*/  IMAD R27, R47, R27, RZ ;  /* 0x0000001b2f1b7224 */ /* 0x000fe200078e02ff */
[----:B------:R-:W-:Y:S01]  /*7620*/  MOV R49, R67 ;  /* 0x0000004300317202 */ /* 0x000fe20000000f00 */
[----:B------:R-:W-:Y:S01]  /*7630*/  IMAD R21, R51, R50, R21 ;  /* 0x0000003233157224 */ /* 0x000fe200078e0215 */
[----:B------:R-:W-:Y:S01]  /*7640*/  I2IP.S8.S32.SAT R116, R2, R0, R113 ;  /* 0x0000000002747239 */ /* 0x000fe20000001471 */
[----:B------:R-:W-:Y:S01]  /*7650*/  IMAD R24, R47, R28, RZ ;  /* 0x0000001c2f187224 */ /* 0x000fe200078e02ff */
[----:B------:R-:W-:Y:S01]  /*7660*/  SHF.R.S32.HI R51, RZ, 0x18, R66 ;  /* 0x00000018ff337819 */ /* 0x000fe20000011442 */
[-C--:B------:R-:W-:Y:S01]  /*7670*/  IMAD R22, R53, R50.reuse, R22 ;  /* 0x0000003235167224 */ /* 0x080fe200078e0216 */
[----:B------:R-:W-:Y:S01]  /*7680*/  IADD3 R113, PT, PT, R44, 0x1, RZ ;  /* 0x000000012c717810 */ /* 0x000fe20007ffe0ff */
[-C--:B------:R-:W-:Y:S02]  /*7690*/  IMAD R27, R58, R50.reuse, R27 ;  /* 0x000000323a1b7224 */ /* 0x080fe400078e021b */
[----:B------:R-:W-:Y:S02]  /*76a0*/  IMAD R25, R47, R29, RZ ;  /* 0x0000001d2f197224 */ /* 0x000fe400078e02ff */
[----:B------:R-:W-:Y:S01]  /*76b0*/  IMAD R24, R49, R50, R24 ;  /* 0x0000003231187224 */ /* 0x000fe200078e0218 */
[----:B------:R-:W-:Y:S01]  /*76c0*/  SHF.R.S32.HI R49, RZ, 0x18, R65 ;  /* 0x00000018ff317819 */ /* 0x000fe20000011441 */
[----:B------:R-:W-:Y:S01]  /*76d0*/  IMAD R26, R47, R30, RZ ;  /* 0x0000001e2f1a7224 */ /* 0x000fe200078e02ff */
[----:B------:R-:W-:Y:S01]  /*76e0*/  I2IP.S8.S32.SAT R117, R27, R22, RZ ;  /* 0x000000161b757239 */ /* 0x000fe200000014ff */
[----:B------:R-:W-:Y:S02]  /*76f0*/  IMAD.SHL.U32 R61, R63, 0x100, RZ ;  /* 0x000001003f3d7824 */ /* 0x000fe400078e00ff */
[----:B------:R-:W-:Y:S01]  /*7700*/  IMAD R31, R47, R31, RZ ;  /* 0x0000001f2f1f7224 */ /* 0x000fe200078e02ff */
[----:B------:R-:W-:Y:S01]  /*7710*/  I2IP.S8.S32.SAT R117, R21, R20, R117 ;  /* 0x0000001415757239 */ /* 0x000fe20000001475 */
[----:B------:R-:W-:Y:S01]  /*7720*/  IMAD R25, R51, R50, R25 ;  /* 0x0000003233197224 */ /* 0x000fe200078e0219 */
[----:B------:R-:W-:Y:S01]  /*7730*/  MOV R51, R64 ;  /* 0x0000004000337202 */ /* 0x000fe20000000f00 */
[----:B------:R-:W-:Y:S01]  /*7740*/  IMAD R28, R47, R32, RZ ;  /* 0x000000202f1c7224 */ /* 0x000fe200078e02ff */
[----:B------:R-:W-:Y:S01]  /*7750*/  SHF.R.S32.HI R53, RZ, 0x18, R61 ;  /* 0x00000018ff357819 */ /* 0x000fe2000001143d */
[-C--:B------:R-:W-:Y:S02]  /*7760*/  IMAD R26, R49, R50.reuse, R26 ;  /* 0x00000032311a7224 */ /* 0x080fe400078e021a */
[----:B------:R-:W-:Y:S02]  /*7770*/  IMAD R29, R47, R33, RZ ;  /* 0x000000212f1d7224 */ /* 0x000fe400078e02ff */
[-C--:B------:R-:W-:Y:S02]  /*7780*/  IMAD R31, R59, R50.reuse, R31 ;  /* 0x000000323b1f7224 */ /* 0x080fe400078e021f */
[----:B------:R-:W-:Y:S02]  /*7790*/  IMAD R28, R51, R50, R28 ;  /* 0x00000032331c7224 */ /* 0x000fe400078e021c */
[----:B------:R-:W-:Y:S01]  /*77a0*/  IMAD R30, R47, R34, RZ ;  /* 0x000000222f1e7224 */ /* 0x000fe200078e02ff */
[----:B------:R-:W-:Y:S01]  /*77b0*/  I2IP.S8.S32.SAT R114, R31, R26, RZ ;  /* 0x0000001a1f727239 */ /* 0x000fe200000014ff */
[----:B------:R-:W-:Y:S02]  /*77c0*/  IMAD R29, R52, R50, R29 ;  /* 0x00000032341d7224 */ /* 0x000fe400078e021d */
[----:B------:R-:W-:Y:S01]  /*77d0*/  IMAD R35, R47, R35, RZ ;  /* 0x000000232f237224 */ /* 0x000fe200078e02ff */
[----:B------:R-:W-:Y:S01]  /*77e0*/  I2IP.S8.S32.SAT R118, R25, R24, R114 ;  /* 0x0000001819767239 */ /* 0x000fe20000001472 */
[-C--:B------:R-:W-:Y:S02]  /*77f0*/  IMAD R30, R53, R50.reuse, R30 ;  /* 0x00000032351e7224 */ /* 0x080fe400078e021e */
[----:B------:R-:W-:Y:S05]  /*7800*/  IMAD R35, R60, R50, R35 ;  /* 0x000000323c237224 */ /* 0x000fea00078e0223 */
[----:B------:R-:W-:Y:S04]  /*7810*/  I2IP.S8.S32.SAT R115, R35, R30, RZ ;  /* 0x0000001e23737239 */ /* 0x000fe800000014ff */
[----:B------:R-:W-:Y:S05]  /*7820*/  I2IP.S8.S32.SAT R119, R29, R28, R115 ;  /* 0x0000001c1d777239 */ /* 0x000fea0000001473 */
        /* <DEDUP_REMOVED lines=9> */
[----:B------:R-:W-:Y:S02]  /*78c0*/  UIADD3 UR8, UP0, UPT, UR52, 0x680, URZ ;  /* 0x0000068034087890 */ /* 0x000fe4000ff1e0ff */
[----:B------:R-:W-:Y:S02]  /*78d0*/  UIADD3 UR5, UPT, UPT, UR41, 0x40, URZ ;  /* 0x0000004029057890 */ /* 0x000fe4000fffe0ff */
[----:B------:R-:W-:Y:S02]  /*78e0*/  UIADD3 UR4, UPT, UPT, UR49, 0x3200, URZ ;  /* 0x0000320031047890 */ /* 0x000fe4000fffe0ff */
[----:B------:R-:W-:Y:S01]  /*78f0*/  UIADD3.X UR9, UPT, UPT, URZ, UR53, URZ, UP0, !UPT ;  /* 0x00000035ff097290 */ /* 0x000fe200087fe4ff */
[----:B------:R-:W-:Y:S01]  /*7900*/  UMOV UR6, UR42 ;  /* 0x0000002a00067c82 */ /* 0x000fe20008000000 */
[----:B------:R-:W-:Y:S07]  /*7910*/  UMOV UR7, UR36 ;  /* 0x0000002400077c82 */ /* 0x000fee0008000000 */
[----:B------:R2:W-:Y:S01]  /*7920*/  UTMASTG.3D [UR4], [UR8] ;  /* 0x00000004080073b5 */ /* 0x0005e20008010000 */
[----:B------:R0:W-:Y:S01]  /*7930*/  UTMACMDFLUSH ;  /* 0x00000000000079b7 */ /* 0x0001e20000000000 */
[----:B--2---:R-:W-:Y:S04]  /*7940*/  DEPBAR.LE SB0, 0x1 ;  /* 0x000080400000791a */ /* 0x004fe80000000000 */
.L_x_117:
[----:B------:R-:W-:Y:S05]  /*7950*/  BSYNC.RECONVERGENT B0 ;  /* 0x0000000000007941 */ /* 0x000fea0003800200 */
.L_x_116:
[----:B------:R-:W-:Y:S01]  /*7960*/  BAR.SYNC.DEFER_BLOCKING 0x1, 0x80 ;  /* 0x0042000000007b1d */ /* 0x000fe20000010000 */
[----:B------:R-:W-:Y:S01]  /*7970*/  ISETP.NE.AND P2, PT, R106, RZ, PT ;  /* 0x000000ff6a00720c */ /* 0x000fe20003f45270 */
[----:B------:R-:W-:Y:S01]  /*7980*/  IMAD.IADD R20, R43, 0x1, R83 ;  /* 0x000000012b147824 */ /* 0x000fe200078e0253 */
[----:B------:R-:W-:Y:S01]  /*7990*/  ISETP.NE.AND P0, PT, R107, 0x2, PT ;  /* 0x000000026b00780c */ /* 0x000fe20003f05270 */
[----:B------:R-:W-:Y:S01]  /*79a0*/  IMAD.IADD R21, R45, 0x1, R90 ;  /* 0x000000012d157824 */ /* 0x000fe200078e025a */
[----:B------:R-:W-:Y:S02]  /*79b0*/  ISETP.NE.AND P1, PT, R113, 0x4, PT ;  /* 0x000000047100780c */ /* 0x000fe40003f25270 */
[----:B------:R-:W-:Y:S02]  /*79c0*/  SEL R0, RZ, 0x1, P0 ;  /* 0x00000001ff007807 */ /* 0x000fe40000000000 */
[----:B------:R-:W-:Y:S02]  /*79d0*/  SEL R3, RZ, 0x1, P1 ;  /* 0x00000001ff037807 */ /* 0x000fe40000800000 */
[----:B------:R-:W-:Y:S02]  /*79e0*/  LOP3.LUT R101, R101, R0, RZ, 0x3c, !PT ;  /* 0x0000000065657212 */ /* 0x000fe400078e3cff */
[----:B------:R-:W-:Y:S02]  /*79f0*/  LOP3.LUT R102, R102, R3, RZ, 0x3c, !PT ;  /* 0x0000000366667212 */ /* 0x000fe400078e3cff */
[----:B------:R-:W-:Y:S02]  /*7a00*/  @P2 R2UR UR36, R98 ;  /* 0x00000000622422ca */ /* 0x000fe400000e0000 */
[----:B------:R-:W-:Y:S02]  /*7a10*/  SEL R107, R107, RZ, P0 ;  /* 0x000000ff6b6b7207 */ /* 0x000fe40000000000 */
[----:B------:R-:W-:Y:S01]  /*7a20*/  SEL R44, R113, RZ, P1 ;  /* 0x000000ff712c7207 */ /* 0x000fe20000800000 */
[----:B------:R-:W-:Y:S10]  /*7a30*/  @P2 BRA `(.L_x_118) ;  /* 0xffffffd400d82947 */ /* 0x000ff4000383ffff */
[----:B------:R-:W-:Y:S05]  /*7a40*/  EXIT ;  /* 0x000000000000794d */ /* 0x000fea0003800000 */
.L_x_20:
[----:B--2---:R2:W1:Y:S02]  /*7a50*/  SYNCS.PHASECHK.TRANS64.TRYWAIT P0, [R3+URZ+0x1b0], R2 ;  /* 0x0001b002030075a7 */ /* 0x00446400080011ff */
[----:B-1----:R-:W-:Y:S05]  /*7a60*/  @!P0 NANOSLEEP.SYNCS 0x989680 ;  /* 0x009896800000895d */ /* 0x002fea0003900000 */
[----:B------:R-:W1:Y:S02]  /*7a70*/  @!P0 SYNCS.PHASECHK.TRANS64 P0, [R3+URZ+0x1b0], R2 ;  /* 0x0001b002030085a7 */ /* 0x000e6400080010ff */
[----:B-1----:R-:W-:Y:S05]  /*7a80*/  @!P0 BRA `(.L_x_20) ;  /* 0xfffffffc00f08947 */ /* 0x002fea000383ffff */
[----:B------:R-:W-:Y:S05]  /*7a90*/  BRA `(.L_x_119) ;  /* 0xffffff9c00347947 */ /* 0x000fea000383ffff */
.L_x_23:
[----:B-1----:R-:W-:-:S07]  /*7aa0*/  MOV R2, UR33 ;  /* 0x0000002100027c02 */ /* 0x002fce0008000f00 */
.L_x_120:
[----:B-1----:R1:W2:Y:S02]  /*7ab0*/  SYNCS.PHASECHK.TRANS64.TRYWAIT P0, [R2+URZ+0x88], R5 ;  /* 0x00008805020075a7 */ /* 0x0022a400080011ff */
[----:B--2---:R-:W-:Y:S05]  /*7ac0*/  @!P0 NANOSLEEP.SYNCS 0x989680 ;  /* 0x009896800000895d */ /* 0x004fea0003900000 */
[----:B------:R-:W2:Y:S02]  /*7ad0*/  @!P0 SYNCS.PHASECHK.TRANS64 P0, [R2+URZ+0x88], R5 ;  /* 0x00008805020085a7 */ /* 0x000ea400080010ff */
[----:B--2---:R-:W-:Y:S05]  /*7ae0*/  @!P0 BRA `(.L_x_120) ;  /* 0xfffffffc00f08947 */ /* 0x004fea000383ffff */
[----:B------:R-:W-:Y:S05]  /*7af0*/  BRA `(.L_x_22) ;  /* 0xffffff9c00847947 */ /* 0x000fea000383ffff */
.L_x_29:
[----:B-1----:R-:W-:-:S07]  /*7b00*/  MOV R2, UR17 ;  /* 0x0000001100027c02 */ /* 0x002fce0008000f00 */
.L_x_121:
[----:B-1----:R1:W2:Y:S02]  /*7b10*/  SYNCS.PHASECHK.TRANS64.TRYWAIT P0, [R2+URZ+0x88], R5 ;  /* 0x00008805020075a7 */ /* 0x0022a400080011ff */
[----:B--2---:R-:W-:Y:S05]  /*7b20*/  @!P0 NANOSLEEP.SYNCS 0x989680 ;  /* 0x009896800000895d */ /* 0x004fea0003900000 */
[----:B------:R-:W2:Y:S02]  /*7b30*/  @!P0 SYNCS.PHASECHK.TRANS64 P0, [R2+URZ+0x88], R5 ;  /* 0x00008805020085a7 */ /* 0x000ea400080010ff */
[----:B--2---:R-:W-:Y:S05]  /*7b40*/  @!P0 BRA `(.L_x_121) ;  /* 0xfffffffc00f08947 */ /* 0x004fea000383ffff */
[----:B------:R-:W-:Y:S05]  /*7b50*/  BRA `(.L_x_28) ;  /* 0xffffffa0002c7947 */ /* 0x000fea000383ffff */
.L_x_33:
[----:B-1----:R1:W2:Y:S02]  /*7b60*/  SYNCS.PHASECHK.TRANS64.TRYWAIT P0, [R2+URZ+0x140], R3 ;  /* 0x00014003020075a7 */ /* 0x0022a400080011ff */
[----:B--2---:R-:W-:Y:S05]  /*7b70*/  @!P0 NANOSLEEP.SYNCS 0x989680 ;  /* 0x009896800000895d */ /* 0x004fea0003900000 */
[----:B------:R-:W2:Y:S02]  /*7b80*/  @!P0 SYNCS.PHASECHK.TRANS64 P0, [R2+URZ+0x140], R3 ;  /* 0x00014003020085a7 */ /* 0x000ea400080010ff */
[----:B--2---:R-:W-:Y:S05]  /*7b90*/  @!P0 BRA `(.L_x_33) ;  /* 0xfffffffc00f08947 */ /* 0x004fea000383ffff */
[----:B------:R-:W-:Y:S05]  /*7ba0*/  BRA `(.L_x_122) ;  /* 0xffffffa000bc7947 */ /* 0x000fea000383ffff */
.L_x_37:
[----:B----4-:R-:W-:-:S07]  /*7bb0*/  MOV R0, UR5 ;  /* 0x0000000500007c02 */ /* 0x010fce0008000f00 */
.L_x_123:
[----:B-1----:R1:W2:Y:S02]  /*7bc0*/  SYNCS.PHASECHK.TRANS64.TRYWAIT P0, [R0+URZ], R3 ;  /* 0x00000003000075a7 */ /* 0x0022a400080011ff */
[----:B--2---:R-:W-:Y:S05]  /*7bd0*/  @!P0 NANOSLEEP.SYNCS 0x989680 ;  /* 0x009896800000895d */ /* 0x004fea0003900000 */
[----:B------:R-:W2:Y:S02]  /*7be0*/  @!P0 SYNCS.PHASECHK.TRANS64 P0, [R0+URZ], R3 ;  /* 0x00000003000085a7 */ /* 0x000ea400080010ff */
[----:B--2---:R-:W-:Y:S05]  /*7bf0*/  @!P0 BRA `(.L_x_123) ;  /* 0xfffffffc00f08947 */ /* 0x004fea000383ffff */
[----:B------:R-:W-:Y:S05]  /*7c00*/  BRA `(.L_x_124) ;  /* 0xffffffa8002c7947 */ /* 0x000fea000383ffff */
.L_x_38:
[----:B----4-:R-:W-:-:S07]  /*7c10*/  MOV R0, UR5 ;  /* 0x0000000500007c02 */ /* 0x010fce0008000f00 */
.L_x_125:
[----:B-1----:R1:W2:Y:S02]  /*7c20*/  SYNCS.PHASECHK.TRANS64.TRYWAIT P0, [R0+URZ], R3 ;  /* 0x00000003000075a7 */ /* 0x0022a400080011ff */
[----:B--2---:R-:W-:Y:S05]  /*7c30*/  @!P0 NANOSLEEP.SYNCS 0x989680 ;  /* 0x009896800000895d */ /* 0x004fea0003900000 */
[----:B------:R-:W2:Y:S02]  /*7c40*/  @!P0 SYNCS.PHASECHK.TRANS64 P0, [R0+URZ], R3 ;  /* 0x00000003000085a7 */ /* 0x000ea400080010ff */
[----:B--2---:R-:W-:Y:S05]  /*7c50*/  @!P0 BRA `(.L_x_125) ;  /* 0xfffffffc00f08947 */ /* 0x004fea000383ffff */
[----:B------:R-:W-:Y:S05]  /*7c60*/  BRA `(.L_x_126) ;  /* 0xffffffa800387947 */ /* 0x000fea000383ffff */
.L_x_39:
[----:B----4-:R-:W-:-:S07]  /*7c70*/  MOV R0, UR5 ;  /* 0x0000000500007c02 */ /* 0x010fce0008000f00 */
.L_x_127:
[----:B-1----:R1:W2:Y:S02]  /*7c80*/  SYNCS.PHASECHK.TRANS64.TRYWAIT P0, [R0+URZ], R3 ;  /* 0x00000003000075a7 */ /* 0x0022a400080011ff */
[----:B--2---:R-:W-:Y:S05]  /*7c90*/  @!P0 NANOSLEEP.SYNCS 0x989680 ;  /* 0x009896800000895d */ /* 0x004fea0003900000 */
[----:B------:R-:W2:Y:S02]  /*7ca0*/  @!P0 SYNCS.PHASECHK.TRANS64 P0, [R0+URZ], R3 ;  /* 0x00000003000085a7 */ /* 0x000ea400080010ff */
[----:B--2---:R-:W-:Y:S05]  /*7cb0*/  @!P0 BRA `(.L_x_127) ;  /* 0xfffffffc00f08947 */ /* 0x004fea000383ffff */
[----:B------:R-:W-:Y:S05]  /*7cc0*/  BRA `(.L_x_128) ;  /* 0xffffffa800447947 */ /* 0x000fea000383ffff */
.L_x_40:
[----:B----4-:R-:W-:-:S07]  /*7cd0*/  MOV R0, UR5 ;  /* 0x0000000500007c02 */ /* 0x010fce0008000f00 */
.L_x_129:
[----:B-1----:R1:W2:Y:S02]  /*7ce0*/  SYNCS.PHASECHK.TRANS64.TRYWAIT P0, [R0+URZ], R3 ;  /* 0x00000003000075a7 */ /* 0x0022a400080011ff */
[----:B--2---:R-:W-:Y:S05]  /*7cf0*/  @!P0 NANOSLEEP.SYNCS 0x989680 ;  /* 0x009896800000895d */ /* 0x004fea0003900000 */
[----:B------:R-:W2:Y:S02]  /*7d00*/  @!P0 SYNCS.PHASECHK.TRANS64 P0, [R0+URZ], R3 ;  /* 0x00000003000085a7 */ /* 0x000ea400080010ff */
[----:B--2---:R-:W-:Y:S05]  /*7d10*/  @!P0 BRA `(.L_x_129) ;  /* 0xfffffffc00f08947 */ /* 0x004fea000383ffff */
[----:B------:R-:W-:Y:S05]  /*7d20*/  BRA `(.L_x_130) ;  /* 0xffffffa800507947 */ /* 0x000fea000383ffff */
.L_x_41:
[----:B----4-:R-:W-:-:S07]  /*7d30*/  MOV R0, UR5 ;  /* 0x0000000500007c02 */ /* 0x010fce0008000f00 */
.L_x_131:
[----:B-1----:R1:W2:Y:S02]  /*7d40*/  SYNCS.PHASECHK.TRANS64.TRYWAIT P0, [R0+URZ], R3 ;  /* 0x00000003000075a7 */ /* 0x0022a400080011ff */
[----:B--2---:R-:W-:Y:S05]  /*7d50*/  @!P0 NANOSLEEP.SYNCS 0x989680 ;  /* 0x009896800000895d */ /* 0x004fea0003900000 */
[----:B------:R-:W2:Y:S02]  /*7d60*/  @!P0 SYNCS.PHASECHK.TRANS64 P0, [R0+URZ], R3 ;  /* 0x00000003000085a7 */ /* 0x000ea400080010ff */
[----:B--2---:R-:W-:Y:S05]  /*7d70*/  @!P0 BRA `(.L_x_131) ;  /* 0xfffffffc00f08947 */ /* 0x004fea000383ffff */
[----:B------:R-:W-:Y:S05]  /*7d80*/  BRA `(.L_x_132) ;  /* 0xffffffa8005c7947 */ /* 0x000fea000383ffff */
.L_x_42:
[----:B----4-:R-:W-:-:S07]  /*7d90*/  MOV R0, UR5 ;  /* 0x0000000500007c02 */ /* 0x010fce0008000f00 */
.L_x_133:
[----:B-1----:R1:W2:Y:S02]  /*7da0*/  SYNCS.PHASECHK.TRANS64.TRYWAIT P0, [R0+URZ], R3 ;  /* 0x00000003000075a7 */ /* 0x0022a400080011ff */
[----:B--2---:R-:W-:Y:S05]  /*7db0*/  @!P0 NANOSLEEP.SYNCS 0x989680 ;  /* 0x009896800000895d */ /* 0x004fea0003900000 */
[----:B------:R-:W2:Y:S02]  /*7dc0*/  @!P0 SYNCS.PHASECHK.TRANS64 P0, [R0+URZ], R3 ;  /* 0x00000003000085a7 */ /* 0x000ea400080010ff */
[----:B--2---:R-:W-:Y:S05]  /*7dd0*/  @!P0 BRA `(.L_x_133) ;  /* 0xfffffffc00f08947 */ /* 0x004fea000383ffff */
[----:B------:R-:W-:Y:S05]  /*7de0*/  BRA `(.L_x_134) ;  /* 0xffffffa800687947 */ /* 0x000fea000383ffff */
.L_x_43:
[----:B----4-:R-:W-:-:S07]  /*7df0*/  MOV R0, UR5 ;  /* 0x0000000500007c02 */ /* 0x010fce0008000f00 */
.L_x_135:
[----:B-1----:R1:W2:Y:S02]  /*7e00*/  SYNCS.PHASECHK.TRANS64.TRYWAIT P0, [R0+URZ], R3 ;  /* 0x00000003000075a7 */ /* 0x0022a400080011ff */
[----:B--2---:R-:W-:Y:S05]  /*7e10*/  @!P0 NANOSLEEP.SYNCS 0x989680 ;  /* 0x009896800000895d */ /* 0x004fea0003900000 */
[----:B------:R-:W2:Y:S02]  /*7e20*/  @!P0 SYNCS.PHASECHK.TRANS64 P0, [R0+URZ], R3 ;  /* 0x00000003000085a7 */ /* 0x000ea400080010ff */
[----:B--2---:R-:W-:Y:S05]  /*7e30*/  @!P0 BRA `(.L_x_135) ;  /* 0xfffffffc00f08947 */ /* 0x004fea000383ffff */
[----:B------:R-:W-:Y:S05]  /*7e40*/  BRA `(.L_x_136) ;  /* 0xffffffa800747947 */ /* 0x000fea000383ffff */
.L_x_44:
[----:B----4-:R-:W-:-:S07]  /*7e50*/  MOV R0, UR5 ;  /* 0x0000000500007c02 */ /* 0x010fce0008000f00 */
.L_x_137:
[----:B-1----:R1:W2:Y:S02]  /*7e60*/  SYNCS.PHASECHK.TRANS64.TRYWAIT P0, [R0+URZ], R3 ;  /* 0x00000003000075a7 */ /* 0x0022a400080011ff */
[----:B--2---:R-:W-:Y:S05]  /*7e70*/  @!P0 NANOSLEEP.SYNCS 0x989680 ;  /* 0x009896800000895d */ /* 0x004fea0003900000 */
[----:B------:R-:W2:Y:S02]  /*7e80*/  @!P0 SYNCS.PHASECHK.TRANS64 P0, [R0+URZ], R3 ;  /* 0x00000003000085a7 */ /* 0x000ea400080010ff */
[----:B--2---:R-:W-:Y:S05]  /*7e90*/  @!P0 BRA `(.L_x_137) ;  /* 0xfffffffc00f08947 */ /* 0x004fea000383ffff */
[----:B------:R-:W-:Y:S05]  /*7ea0*/  BRA `(.L_x_138) ;  /* 0xffffffa800807947 */ /* 0x000fea000383ffff */
.L_x_45:
[----:B----4-:R-:W-:-:S07]  /*7eb0*/  MOV R0, UR5 ;  /* 0x0000000500007c02 */ /* 0x010fce0008000f00 */
.L_x_139:
[----:B-1----:R1:W2:Y:S02]  /*7ec0*/  SYNCS.PHASECHK.TRANS64.TRYWAIT P0, [R0+URZ], R3 ;  /* 0x00000003000075a7 */ /* 0x0022a400080011ff */
[----:B--2---:R-:W-:Y:S05]  /*7ed0*/  @!P0 NANOSLEEP.SYNCS 0x989680 ;  /* 0x009896800000895d */ /* 0x004fea0003900000 */
[----:B------:R-:W2:Y:S02]  /*7ee0*/  @!P0 SYNCS.PHASECHK.TRANS64 P0, [R0+URZ], R3 ;  /* 0x00000003000085a7 */ /* 0x000ea400080010ff */
[----:B--2---:R-:W-:Y:S05]  /*7ef0*/  @!P0 BRA `(.L_x_139) ;  /* 0xfffffffc00f08947 */ /* 0x004fea000383ffff */
[----:B------:R-:W-:Y:S05]  /*7f00*/  BRA `(.L_x_140) ;  /* 0xffffffa8008c7947 */ /* 0x000fea000383ffff */
.L_x_46:
[----:B----4-:R-:W-:-:S07]  /*7f10*/  MOV R0, UR5 ;  /* 0x0000000500007c02 */ /* 0x010fce0008000f00 */
.L_x_141:
[----:B-1----:R1:W2:Y:S02]  /*7f20*/  SYNCS.PHASECHK.TRANS64.TRYWAIT P0, [R0+URZ], R3 ;  /* 0x00000003000075a7 */ /* 0x0022a400080011ff */
[----:B--2---:R-:W-:Y:S05]  /*7f30*/  @!P0 NANOSLEEP.SYNCS 0x989680 ;  /* 0x009896800000895d */ /* 0x004fea0003900000 */
[----:B------:R-:W2:Y:S02]  /*7f40*/  @!P0 SYNCS.PHASECHK.TRANS64 P0, [R0+URZ], R3 ;  /* 0x00000003000085a7 */ /* 0x000ea400080010ff */
[----:B--2---:R-:W-:Y:S05]  /*7f50*/  @!P0 BRA `(.L_x_141) ;  /* 0xfffffffc00f08947 */ /* 0x004fea000383ffff */
[----:B------:R-:W-:Y:S05]  /*7f60*/  BRA `(.L_x_142) ;  /* 0xffffffa800987947 */ /* 0x000fea000383ffff */
.L_x_47:
[----:B----4-:R-:W-:-:S07]  /*7f70*/  MOV R0, UR5 ;  /* 0x0000000500007c02 */ /* 0x010fce0008000f00 */
.L_x_143:
[----:B-1----:R1:W2:Y:S02]  /*7f80*/  SYNCS.PHASECHK.TRANS64.TRYWAIT P0, [R0+URZ], R3 ;  /* 0x00000003000075a7 */ /* 0x0022a400080011ff */
[----:B--2---:R-:W-:Y:S05]  /*7f90*/  @!P0 NANOSLEEP.SYNCS 0x989680 ;  /* 0x009896800000895d */ /* 0x004fea0003900000 */
[----:B------:R-:W2:Y:S02]  /*7fa0*/  @!P0 SYNCS.PHASECHK.TRANS64 P0, [R0+URZ], R3 ;  /* 0x00000003000085a7 */ /* 0x000ea400080010ff */
[----:B--2---:R-:W-:Y:S05]  /*7fb0*/  @!P0 BRA `(.L_x_143) ;  /* 0xfffffffc00f08947 */ /* 0x004fea000383ffff */
[----:B------:R-:W-:Y:S05]  /*7fc0*/  BRA `(.L_x_144) ;  /* 0xffffffa800a47947 */ /* 0x000fea000383ffff */
.L_x_48:
[----:B----4-:R-:W-:-:S07]  /*7fd0*/  MOV R0, UR5 ;  /* 0x0000000500007c02 */ /* 0x010fce0008000f00 */
.L_x_145:
[----:B-1----:R1:W2:Y:S02]  /*7fe0*/  SYNCS.PHASECHK.TRANS64.TRYWAIT P0, [R0+URZ], R3 ;  /* 0x00000003000075a7 */ /* 0x0022a400080011ff */
[----:B--2---:R-:W-:Y:S05]  /*7ff0*/  @!P0 NANOSLEEP.SYNCS 0x989680 ;  /* 0x009896800000895d */ /* 0x004fea0003900000 */
[----:B------:R-:W2:Y:S02]  /*8000*/  @!P0 SYNCS.PHASECHK.TRANS64 P0, [R0+URZ], R3 ;  /* 0x00000003000085a7 */ /* 0x000ea400080010ff */
[----:B--2---:R-:W-:Y:S05]  /*8010*/  @!P0 BRA `(.L_x_145) ;  /* 0xfffffffc00f08947 */ /* 0x004fea000383ffff */
[----:B------:R-:W-:Y:S05]  /*8020*/  BRA `(.L_x_146) ;  /* 0xffffffa800b07947 */ /* 0x000fea000383ffff */
.L_x_49:
[----:B----4-:R-:W-:-:S07]  /*8030*/  MOV R0, UR5 ;  /* 0x0000000500007c02 */ /* 0x010fce0008000f00 */
.L_x_147:
[----:B-1----:R1:W2:Y:S02]  /*8040*/  SYNCS.PHASECHK.TRANS64.TRYWAIT P0, [R0+URZ], R3 ;  /* 0x00000003000075a7 */ /* 0x0022a400080011ff */
[----:B--2---:R-:W-:Y:S05]  /*8050*/  @!P0 NANOSLEEP.SYNCS 0x989680 ;  /* 0x009896800000895d */ /* 0x004fea0003900000 */
[----:B------:R-:W2:Y:S02]  /*8060*/  @!P0 SYNCS.PHASECHK.TRANS64 P0, [R0+URZ], R3 ;  /* 0x00000003000085a7 */ /* 0x000ea400080010ff */
[----:B--2---:R-:W-:Y:S05]  /*8070*/  @!P0 BRA `(.L_x_147) ;  /* 0xfffffffc00f08947 */ /* 0x004fea000383ffff */
[----:B------:R-:W-:Y:S05]  /*8080*/  BRA `(.L_x_148) ;  /* 0xffffffa800bc7947 */ /* 0x000fea000383ffff */
.L_x_50:
[----:B----4-:R-:W-:-:S07]  /*8090*/  MOV R0, UR5 ;  /* 0x0000000500007c02 */ /* 0x010fce0008000f00 */
.L_x_149:
[----:B-1----:R1:W2:Y:S02]  /*80a0*/  SYNCS.PHASECHK.TRANS64.TRYWAIT P0, [R0+URZ], R3 ;  /* 0x00000003000075a7 */ /* 0x0022a400080011ff */
[----:B--2---:R-:W-:Y:S05]  /*80b0*/  @!P0 NANOSLEEP.SYNCS 0x989680 ;  /* 0x009896800000895d */ /* 0x004fea0003900000 */
[----:B------:R-:W2:Y:S02]  /*80c0*/  @!P0 SYNCS.PHASECHK.TRANS64 P0, [R0+URZ], R3 ;  /* 0x00000003000085a7 */ /* 0x000ea400080010ff */
[----:B--2---:R-:W-:Y:S05]  /*80d0*/  @!P0 BRA `(.L_x_149) ;  /* 0xfffffffc00f08947 */ /* 0x004fea000383ffff */
[----:B------:R-:W-:Y:S05]  /*80e0*/  BRA `(.L_x_150) ;  /* 0xffffffa800c87947 */ /* 0x000fea000383ffff */
.L_x_51:
[----:B----4-:R-:W-:-:S07]  /*80f0*/  MOV R0, UR5 ;  /* 0x0000000500007c02 */ /* 0x010fce0008000f00 */
.L_x_151:
[----:B-1----:R1:W2:Y:S02]  /*8100*/  SYNCS.PHASECHK.TRANS64.TRYWAIT P0, [R0+URZ], R3 ;  /* 0x00000003000075a7 */ /* 0x0022a400080011ff */
[----:B--2---:R-:W-:Y:S05]  /*8110*/  @!P0 NANOSLEEP.SYNCS 0x989680 ;  /* 0x009896800000895d */ /* 0x004fea0003900000 */
[----:B------:R-:W2:Y:S02]  /*8120*/  @!P0 SYNCS.PHASECHK.TRANS64 P0, [R0+URZ], R3 ;  /* 0x00000003000085a7 */ /* 0x000ea400080010ff */
[----:B--2---:R-:W-:Y:S05]  /*8130*/  @!P0 BRA `(.L_x_151) ;  /* 0xfffffffc00f08947 */ /* 0x004fea000383ffff */
[----:B------:R-:W-:Y:S05]  /*8140*/  BRA `(.L_x_152) ;  /* 0xffffffa800d47947 */ /* 0x000fea000383ffff */
.L_x_52:
[----:B----4-:R-:W-:-:S07]  /*8150*/  MOV R0, UR5 ;  /* 0x0000000500007c02 */ /* 0x010fce0008000f00 */
.L_x_153:
[----:B-1----:R1:W2:Y:S02]  /*8160*/  SYNCS.PHASECHK.TRANS64.TRYWAIT P0, [R0+URZ], R3 ;  /* 0x00000003000075a7 */ /* 0x0022a400080011ff */
[----:B--2---:R-:W-:Y:S05]  /*8170*/  @!P0 NANOSLEEP.SYNCS 0x989680 ;  /* 0x009896800000895d */ /* 0x004fea0003900000 */
[----:B------:R-:W2:Y:S02]  /*8180*/  @!P0 SYNCS.PHASECHK.TRANS64 P0, [R0+URZ], R3 ;  /* 0x00000003000085a7 */ /* 0x000ea400080010ff */
[----:B--2---:R-:W-:Y:S05]  /*8190*/  @!P0 BRA `(.L_x_153) ;  /* 0xfffffffc00f08947 */ /* 0x004fea000383ffff */
[----:B------:R-:W-:Y:S05]  /*81a0*/  BRA `(.L_x_154) ;  /* 0xffffffa800e07947 */ /* 0x000fea000383ffff */
.L_x_55:
[----:B-1----:R1:W2:Y:S02]  /*81b0*/  SYNCS.PHASECHK.TRANS64.TRYWAIT P0, [R0+URZ+0x1a0], R5 ;  /* 0x0001a005000075a7 */ /* 0x0022a400080011ff */
[----:B--2---:R-:W-:Y:S05]  /*81c0*/  @!P0 NANOSLEEP.SYNCS 0x989680 ;  /* 0x009896800000895d */ /* 0x004fea0003900000 */
[----:B------:R-:W2:Y:S02]  /*81d0*/  @!P0 SYNCS.PHASECHK.TRANS64 P0, [R0+URZ+0x1a0], R5 ;  /* 0x0001a005000085a7 */ /* 0x000ea400080010ff */
[----:B--2---:R-:W-:Y:S05]  /*81e0*/  @!P0 BRA `(.L_x_55) ;  /* 0xfffffffc00f08947 */ /* 0x004fea000383ffff */
[----:B------:R-:W-:Y:S05]  /*81f0*/  BRA `(.L_x_155) ;  /* 0xffffffac003c7947 */ /* 0x000fea000383ffff */
.L_x_56:
[----:B------:R-:W-:-:S07]  /*8200*/  MOV R0, UR5 ;  /* 0x0000000500007c02 */ /* 0x000fce0008000f00 */
.L_x_156:
[----:B-1----:R1:W2:Y:S02]  /*8210*/  SYNCS.PHASECHK.TRANS64.TRYWAIT P0, [R0+URZ+0x150], R5 ;  /* 0x00015005000075a7 */ /* 0x0022a400080011ff */
[----:B--2---:R-:W-:Y:S05]  /*8220*/  @!P0 NANOSLEEP.SYNCS 0x989680 ;  /* 0x009896800000895d */ /* 0x004fea0003900000 */
[----:B------:R-:W2:Y:S02]  /*8230*/  @!P0 SYNCS.PHASECHK.TRANS64 P0, [R0+URZ+0x150], R5 ;  /* 0x00015005000085a7 */ /* 0x000ea400080010ff */
[----:B--2---:R-:W-:Y:S05]  /*8240*/  @!P0 BRA `(.L_x_156) ;  /* 0xfffffffc00f08947 */ /* 0x004fea000383ffff */
[----:B------:R-:W-:Y:S05]  /*8250*/  BRA `(.L_x_157) ;  /* 0xffffffac004c7947 */ /* 0x000fea000383ffff */
.L_x_57:
[----:B-1----:R1:W2:Y:S02]  /*8260*/  SYNCS.PHASECHK.TRANS64.TRYWAIT P1, [R0+URZ+0x140], R5 ;  /* 0x00014005000075a7 */ /* 0x0022a400080211ff */
[----:B--2---:R-:W-:Y:S05]  /*8270*/  @!P1 NANOSLEEP.SYNCS 0x989680 ;  /* 0x009896800000995d */ /* 0x004fea0003900000 */
[----:B------:R-:W2:Y:S02]  /*8280*/  @!P1 SYNCS.PHASECHK.TRANS64 P1, [R0+URZ+0x140], R5 ;  /* 0x00014005000095a7 */ /* 0x000ea400080210ff */
[----:B--2---:R-:W-:Y:S05]  /*8290*/  @!P1 BRA `(.L_x_57) ;  /* 0xfffffffc00f09947 */ /* 0x004fea000383ffff */
[----:B------:R-:W-:Y:S05]  /*82a0*/  BRA `(.L_x_158) ;  /* 0xffffffac007c7947 */ /* 0x000fea000383ffff */
.L_x_60:
[----:B------:R-:W-:-:S07]  /*82b0*/  MOV R0, UR5 ;  /* 0x0000000500007c02 */ /* 0x000fce0008000f00 */
.L_x_159:
[----:B-1----:R1:W2:Y:S02]  /*82c0*/  SYNCS.PHASECHK.TRANS64.TRYWAIT P0, [R0+URZ+0x150], R3 ;  /* 0x00015003000075a7 */ /* 0x0022a400080011ff */
[----:B--2---:R-:W-:Y:S05]  /*82d0*/  @!P0 NANOSLEEP.SYNCS 0x989680 ;  /* 0x009896800000895d */ /* 0x004fea0003900000 */
[----:B------:R-:W2:Y:S02]  /*82e0*/  @!P0 SYNCS.PHASECHK.TRANS64 P0, [R0+URZ+0x150], R3 ;  /* 0x00015003000085a7 */ /* 0x000ea400080010ff */
[----:B--2---:R-:W-:Y:S05]  /*82f0*/  @!P0 BRA `(.L_x_159) ;  /* 0xfffffffc00f08947 */ /* 0x004fea000383ffff */
[----:B------:R-:W-:Y:S05]  /*8300*/  BRA `(.L_x_59) ;  /* 0xffffffac00d07947 */ /* 0x000fea000383ffff */
.L_x_67:
[----:B-1----:R1:W2:Y:S02]  /*8310*/  SYNCS.PHASECHK.TRANS64.TRYWAIT P1, [R0+URZ+0x140], R5 ;  /* 0x00014005000075a7 */ /* 0x0022a400080211ff */
[----:B--2---:R-:W-:Y:S05]  /*8320*/  @!P1 NANOSLEEP.SYNCS 0x989680 ;  /* 0x009896800000995d */ /* 0x004fea0003900000 */
[----:B------:R-:W2:Y:S02]  /*8330*/  @!P1 SYNCS.PHASECHK.TRANS64 P1, [R0+URZ+0x140], R5 ;  /* 0x00014005000095a7 */ /* 0x000ea400080210ff */
[----:B--2---:R-:W-:Y:S05]  /*8340*/  @!P1 BRA `(.L_x_67) ;  /* 0xfffffffc00f09947 */ /* 0x004fea000383ffff */
[----:B------:R-:W-:Y:S05]  /*8350*/  BRA `(.L_x_160) ;  /* 0xffffffb4002c7947 */ /* 0x000fea000383ffff */
.L_x_68:
[----:B------:R-:W-:-:S07]  /*8360*/  MOV R3, UR8 ;  /* 0x0000000800037c02 */ /* 0x000fce0008000f00 */
.L_x_161:
[----:B-1----:R1:W2:Y:S02]  /*8370*/  SYNCS.PHASECHK.TRANS64.TRYWAIT P0, [R3+URZ+0x180], R0 ;  /* 0x00018000030075a7 */ /* 0x0022a400080011ff */
[----:B--2---:R-:W-:Y:S05]  /*8380*/  @!P0 NANOSLEEP.SYNCS 0x989680 ;  /* 0x009896800000895d */ /* 0x004fea0003900000 */
[----:B------:R-:W2:Y:S02]  /*8390*/  @!P0 SYNCS.PHASECHK.TRANS64 P0, [R3+URZ+0x180], R0 ;  /* 0x00018000030085a7 */ /* 0x000ea400080010ff */
[----:B--2---:R-:W-:Y:S05]  /*83a0*/  @!P0 BRA `(.L_x_161) ;  /* 0xfffffffc00f08947 */ /* 0x004fea000383ffff */
[----:B------:R-:W-:Y:S05]  /*83b0*/  BRA `(.L_x_162) ;  /* 0xffffffb4007c7947 */ /* 0x000fea000383ffff */
.L_x_71:
[----:B------:R-:W-:Y:S07]  /*83c0*/  MOV R0, UR7 ;  /* 0x0000000700007c02 */ /* 0x000fee0008000f00 */
.L_x_163:
[----:B-1----:R1:W2:Y:S02]  /*83d0*/  SYNCS.PHASECHK.TRANS64.TRYWAIT P0, [R0+URZ], R3 ;  /* 0x00000003000075a7 */ /* 0x0022a400080011ff */
[----:B--2---:R-:W-:Y:S05]  /*83e0*/  @!P0 NANOSLEEP.SYNCS 0x989680 ;  /* 0x009896800000895d */ /* 0x004fea0003900000 */
[----:B------:R-:W2:Y:S02]  /*83f0*/  @!P0 SYNCS.PHASECHK.TRANS64 P0, [R0+URZ], R3 ;  /* 0x00000003000085a7 */ /* 0x000ea400080010ff */
[----:B--2---:R-:W-:Y:S05]  /*8400*/  @!P0 BRA `(.L_x_163) ;  /* 0xfffffffc00f08947 */ /* 0x004fea000383ffff */
[----:B------:R-:W-:Y:S05]  /*8410*/  BRA `(.L_x_70) ;  /* 0xffffffb400987947 */ /* 0x000fea000383ffff */
.L_x_74:
[----:B------:R-:W-:-:S07]  /*8420*/  MOV R0, UR5 ;  /* 0x0000000500007c02 */ /* 0x000fce0008000f00 */
.L_x_164:
[----:B--2---:R2:W3:Y:S02]  /*8430*/  SYNCS.PHASECHK.TRANS64.TRYWAIT P0, [R0+URZ], R3 ;  /* 0x00000003000075a7 */ /* 0x0044e400080011ff */
[----:B---3--:R-:W-:Y:S05]  /*8440*/  @!P0 NANOSLEEP.SYNCS 0x989680 ;  /* 0x009896800000895d */ /* 0x008fea0003900000 */
[----:B------:R-:W3:Y:S02]  /*8450*/  @!P0 SYNCS.PHASECHK.TRANS64 P0, [R0+URZ], R3 ;  /* 0x00000003000085a7 */ /* 0x000ee400080010ff */
[----:B---3--:R-:W-:Y:S05]  /*8460*/  @!P0 BRA `(.L_x_164) ;  /* 0xfffffffc00f08947 */ /* 0x008fea000383ffff */
[----:B------:R-:W-:Y:S05]  /*8470*/  BRA `(.L_x_165) ;  /* 0xffffffb8004c7947 */ /* 0x000fea000383ffff */
.L_x_75:
[----:B------:R-:W-:-:S07]  /*8480*/  MOV R0, UR5 ;  /* 0x0000000500007c02 */ /* 0x000fce0008000f00 */
.L_x_166:
[----:B-1----:R1:W2:Y:S02]  /*8490*/  SYNCS.PHASECHK.TRANS64.TRYWAIT P0, [R0+URZ], R3 ;  /* 0x00000003000075a7 */ /* 0x0022a400080011ff */
[----:B--2---:R-:W-:Y:S05]  /*84a0*/  @!P0 NANOSLEEP.SYNCS 0x989680 ;  /* 0x009896800000895d */ /* 0x004fea0003900000 */
[----:B------:R-:W2:Y:S02]  /*84b0*/  @!P0 SYNCS.PHASECHK.TRANS64 P0, [R0+URZ], R3 ;  /* 0x00000003000085a7 */ /* 0x000ea400080010ff */
[----:B--2---:R-:W-:Y:S05]  /*84c0*/  @!P0 BRA `(.L_x_166) ;  /* 0xfffffffc00f08947 */ /* 0x004fea000383ffff */
[----:B------:R-:W-:Y:S05]  /*84d0*/  BRA `(.L_x_167) ;  /* 0xffffffb800587947 */ /* 0x000fea000383ffff */
.L_x_76:
[----:B------:R-:W-:-:S07]  /*84e0*/  MOV R0, UR5 ;  /* 0x0000000500007c02 */ /* 0x000fce0008000f00 */
.L_x_168:
[----:B-1----:R1:W2:Y:S02]  /*84f0*/  SYNCS.PHASECHK.TRANS64.TRYWAIT P0, [R0+URZ], R3 ;  /* 0x00000003000075a7 */ /* 0x0022a400080011ff */
[----:B--2---:R-:W-:Y:S05]  /*8500*/  @!P0 NANOSLEEP.SYNCS 0x989680 ;  /* 0x009896800000895d */ /* 0x004fea0003900000 */
[----:B------:R-:W2:Y:S02]  /*8510*/  @!P0 SYNCS.PHASECHK.TRANS64 P0, [R0+URZ], R3 ;  /* 0x00000003000085a7 */ /* 0x000ea400080010ff */
[----:B--2---:R-:W-:Y:S05]  /*8520*/  @!P0 BRA `(.L_x_168) ;  /* 0xfffffffc00f08947 */ /* 0x004fea000383ffff */
[----:B------:R-:W-:Y:S05]  /*8530*/  BRA `(.L_x_169) ;  /* 0xffffffb800647947 */ /* 0x000fea000383ffff */
.L_x_77:
[----:B------:R-:W-:-:S07]  /*8540*/  MOV R0, UR7 ;  /* 0x0000000700007c02 */ /* 0x000fce0008000f00 */
.L_x_170:
[----:B-1----:R1:W2:Y:S02]  /*8550*/  SYNCS.PHASECHK.TRANS64.TRYWAIT P0, [R0+URZ], R3 ;  /* 0x00000003000075a7 */ /* 0x0022a400080011ff */
[----:B--2---:R-:W-:Y:S05]  /*8560*/  @!P0 NANOSLEEP.SYNCS 0x989680 ;  /* 0x009896800000895d */ /* 0x004fea0003900000 */
[----:B------:R-:W2:Y:S02]  /*8570*/  @!P0 SYNCS.PHASECHK.TRANS64 P0, [R0+URZ], R3 ;  /* 0x00000003000085a7 */ /* 0x000ea400080010ff */
[----:B--2---:R-:W-:Y:S05]  /*8580*/  @!P0 BRA `(.L_x_170) ;  /* 0xfffffffc00f08947 */ /* 0x004fea000383ffff */
[----:B------:R-:W-:Y:S05]  /*8590*/  BRA `(.L_x_171) ;  /* 0xffffffb800707947 */ /* 0x000fea000383ffff */
.L_x_82:
[----:B--2---:R2:W3:Y:S02]  /*85a0*/  SYNCS.PHASECHK.TRANS64.TRYWAIT P0, [R0+URZ+0x140], R3 ;  /* 0x00014003000075a7 */ /* 0x0044e400080011ff */
[----:B---3--:R-:W-:Y:S05]  /*85b0*/  @!P0 NANOSLEEP.SYNCS 0x989680 ;  /* 0x009896800000895d */ /* 0x008fea0003900000 */
[----:B------:R-:W3:Y:S02]  /*85c0*/  @!P0 SYNCS.PHASECHK.TRANS64 P0, [R0+URZ+0x140], R3 ;  /* 0x00014003000085a7 */ /* 0x000ee400080010ff */
[----:B---3--:R-:W-:Y:S05]  /*85d0*/  @!P0 BRA `(.L_x_82) ;  /* 0xfffffffc00f08947 */ /* 0x008fea000383ffff */
[----:B------:R-:W-:Y:S05]  /*85e0*/  BRA `(.L_x_172) ;  /* 0xffffffbc00747947 */ /* 0x000fea000383ffff */
.L_x_85:
[----:B------:R-:W-:Y:S07]  /*85f0*/  MOV R0, UR7 ;  /* 0x0000000700007c02 */ /* 0x000fee0008000f00 */
.L_x_173:
[----:B--2---:R2:W3:Y:S02]  /*8600*/  SYNCS.PHASECHK.TRANS64.TRYWAIT P0, [R0+URZ+0x138], R3 ;  /* 0x00013803000075a7 */ /* 0x0044e400080011ff */
[----:B---3--:R-:W-:Y:S05]  /*8610*/  @!P0 NANOSLEEP.SYNCS 0x989680 ;  /* 0x009896800000895d */ /* 0x008fea0003900000 */
[----:B------:R-:W3:Y:S02]  /*8620*/  @!P0 SYNCS.PHASECHK.TRANS64 P0, [R0+URZ+0x138], R3 ;  /* 0x00013803000085a7 */ /* 0x000ee400080010ff */
[----:B---3--:R-:W-:Y:S05]  /*8630*/  @!P0 BRA `(.L_x_173) ;  /* 0xfffffffc00f08947 */ /* 0x008fea000383ffff */
[----:B------:R-:W-:Y:S05]  /*8640*/  BRA `(.L_x_84) ;  /* 0xffffffc000547947 */ /* 0x000fea000383ffff */
.L_x_88:
[----:B--2---:R-:W-:Y:S07]  /*8650*/  MOV R3, UR7 ;  /* 0x0000000700037c02 */ /* 0x004fee0008000f00 */
.L_x_174:
[----:B-1----:R1:W2:Y:S02]  /*8660*/  SYNCS.PHASECHK.TRANS64.TRYWAIT P0, [R3+URZ+0x120], R12 ;  /* 0x0001200c030075a7 */ /* 0x0022a400080011ff */
[----:B--2---:R-:W-:Y:S05]  /*8670*/  @!P0 NANOSLEEP.SYNCS 0x989680 ;  /* 0x009896800000895d */ /* 0x004fea0003900000 */
[----:B------:R-:W2:Y:S02]  /*8680*/  @!P0 SYNCS.PHASECHK.TRANS64 P0, [R3+URZ+0x120], R12 ;  /* 0x0001200c030085a7 */ /* 0x000ea400080010ff */
[----:B--2---:R-:W-:Y:S05]  /*8690*/  @!P0 BRA `(.L_x_174) ;  /* 0xfffffffc00f08947 */ /* 0x004fea000383ffff */
[----:B------:R-:W-:Y:S05]  /*86a0*/  BRA `(.L_x_175) ;  /* 0xffffffc000cc7947 */ /* 0x000fea000383ffff */
.L_x_89:
[----:B------:R-:W-:Y:S07]  /*86b0*/  MOV R3, UR7 ;  /* 0x0000000700037c02 */ /* 0x000fee0008000f00 */
.L_x_176:
[----:B-1----:R1:W2:Y:S02]  /*86c0*/  SYNCS.PHASECHK.TRANS64.TRYWAIT P0, [R3+URZ+0x128], R12 ;  /* 0x0001280c030075a7 */ /* 0x0022a400080011ff */
[----:B--2---:R-:W-:Y:S05]  /*86d0*/  @!P0 NANOSLEEP.SYNCS 0x989680 ;  /* 0x009896800000895d */ /* 0x004fea0003900000 */
[----:B------:R-:W2:Y:S02]  /*86e0*/  @!P0 SYNCS.PHASECHK.TRANS64 P0, [R3+URZ+0x128], R12 ;  /* 0x0001280c030085a7 */ /* 0x000ea400080010ff */
[----:B--2---:R-:W-:Y:S05]  /*86f0*/  @!P0 BRA `(.L_x_176) ;  /* 0xfffffffc00f08947 */ /* 0x004fea000383ffff */
[----:B------:R-:W-:Y:S05]  /*8700*/  BRA `(.L_x_177) ;  /* 0xffffffc4004c7947 */ /* 0x000fea000383ffff */
.L_x_91:
[----:B------:R-:W-:-:S07]  /*8710*/  MOV R0, UR7 ;  /* 0x0000000700007c02 */ /* 0x000fce0008000f00 */
.L_x_178:
[----:B-1----:R1:W3:Y:S02]  /*8720*/  SYNCS.PHASECHK.TRANS64.TRYWAIT P0, [R0+URZ+0x120], R3 ;  /* 0x00012003000075a7 */ /* 0x0022e400080011ff */
[----:B---3--:R-:W-:Y:S05]  /*8730*/  @!P0 NANOSLEEP.SYNCS 0x989680 ;  /* 0x009896800000895d */ /* 0x008fea0003900000 */
[----:B------:R-:W3:Y:S02]  /*8740*/  @!P0 SYNCS.PHASECHK.TRANS64 P0, [R0+URZ+0x120], R3 ;  /* 0x00012003000085a7 */ /* 0x000ee400080010ff */
[----:B---3--:R-:W-:Y:S05]  /*8750*/  @!P0 BRA `(.L_x_178) ;  /* 0xfffffffc00f08947 */ /* 0x008fea000383ffff */
[----:B------:R-:W-:Y:S05]  /*8760*/  BRA `(.L_x_179) ;  /* 0xffffffc400bc7947 */ /* 0x000fea000383ffff */
.L_x_93:
[----:B--2---:R2:W4:Y:S02]  /*8770*/  SYNCS.PHASECHK.TRANS64.TRYWAIT P0, [R0+URZ+0x140], R3 ;  /* 0x00014003000075a7 */ /* 0x00452400080011ff */
[----:B----4-:R-:W-:Y:S05]  /*8780*/  @!P0 NANOSLEEP.SYNCS 0x989680 ;  /* 0x009896800000895d */ /* 0x010fea0003900000 */
[----:B------:R-:W4:Y:S02]  /*8790*/  @!P0 SYNCS.PHASECHK.TRANS64 P0, [R0+URZ+0x140], R3 ;  /* 0x00014003000085a7 */ /* 0x000f2400080010ff */
[----:B----4-:R-:W-:Y:S05]  /*87a0*/  @!P0 BRA `(.L_x_93) ;  /* 0xfffffffc00f08947 */ /* 0x010fea000383ffff */
[----:B------:R-:W-:Y:S05]  /*87b0*/  BRA `(.L_x_180) ;  /* 0xffffffc8008c7947 */ /* 0x000fea000383ffff */
.L_x_104:
[----:B-1----:R1:W3:Y:S02]  /*87c0*/  SYNCS.PHASECHK.TRANS64.TRYWAIT P1, [R0+URZ+0x110], R3 ;  /* 0x00011003000075a7 */ /* 0x0022e400080211ff */
[----:B---3--:R-:W-:Y:S05]  /*87d0*/  @!P1 NANOSLEEP.SYNCS 0x989680 ;  /* 0x009896800000995d */ /* 0x008fea0003900000 */
[----:B------:R-:W3:Y:S02]  /*87e0*/  @!P1 SYNCS.PHASECHK.TRANS64 P1, [R0+URZ+0x110], R3 ;  /* 0x00011003000095a7 */ /* 0x000ee400080210ff */
[----:B---3--:R-:W-:Y:S05]  /*87f0*/  @!P1 BRA `(.L_x_104) ;  /* 0xfffffffc00f09947 */ /* 0x008fea000383ffff */
[----:B------:R-:W-:Y:S05]  /*8800*/  BRA `(.L_x_103) ;  /* 0xffffffd400a47947 */ /* 0x000fea000383ffff */
.L_x_106:
[----:B---3--:R3:W4:Y:S02]  /*8810*/  SYNCS.PHASECHK.TRANS64.TRYWAIT P0, [R108+URZ+0x160], R7 ;  /* 0x000160076c0075a7 */ /* 0x00872400080011ff */
[----:B----4-:R-:W-:Y:S05]  /*8820*/  @!P0 NANOSLEEP.SYNCS 0x989680 ;  /* 0x009896800000895d */ /* 0x010fea0003900000 */
[----:B------:R-:W4:Y:S02]  /*8830*/  @!P0 SYNCS.PHASECHK.TRANS64 P0, [R108+URZ+0x160], R7 ;  /* 0x000160076c0085a7 */ /* 0x000f2400080010ff */
[----:B----4-:R-:W-:Y:S05]  /*8840*/  @!P0 BRA `(.L_x_106) ;  /* 0xfffffffc00f08947 */ /* 0x010fea000383ffff */
[----:B------:R-:W-:Y:S05]  /*8850*/  BRA `(.L_x_105) ;  /* 0xffffffd400f87947 */ /* 0x000fea000383ffff */
.L_x_114:
[----:B--2---:R2:W3:Y:S02]  /*8860*/  SYNCS.PHASECHK.TRANS64.TRYWAIT P0, [R75+URZ+0x110], R0 ;  /* 0x000110004b0075a7 */ /* 0x0044e400080011ff */
[----:B---3--:R-:W-:Y:S05]  /*8870*/  @!P0 NANOSLEEP.SYNCS 0x989680 ;  /* 0x009896800000895d */ /* 0x008fea0003900000 */
[----:B------:R-:W3:Y:S02]  /*8880*/  @!P0 SYNCS.PHASECHK.TRANS64 P0, [R75+URZ+0x110], R0 ;  /* 0x000110004b0085a7 */ /* 0x000ee400080010ff */
[----:B---3--:R-:W-:Y:S05]  /*8890*/  @!P0 BRA `(.L_x_114) ;  /* 0xfffffffc00f08947 */ /* 0x008fea000383ffff */
[----:B------:R-:W-:Y:S05]  /*88a0*/  BRA `(.L_x_113) ;  /* 0xffffffe000ec7947 */ /* 0x000fea000383ffff */
        .weak           $__internal_0_$__cuda_sm10x_tcgen05_guardrail_trap_col_being_dealloced_not_returned_by_alloc
        .type           $__internal_0_$__cuda_sm10x_tcgen05_guardrail_trap_col_being_dealloced_not_returned_by_alloc,@function
        .size           $__internal_0_$__cuda_sm10x_tcgen05_guardrail_trap_col_being_dealloced_not_returned_by_alloc,($__internal_1_$__cuda_sm10x_tcgen05_guardrail_trap_phase_invalid_during_alloc - $__internal_0_$__cuda_sm10x_tcgen05_guardrail_trap_col_being_dealloced_not_returned_by_alloc)
$__internal_0_$__cuda_sm10x_tcgen05_guardrail_trap_col_being_dealloced_not_returned_by_alloc:
[----:B------:R-:W-:Y:S05]  /*88b0*/  BPT.TRAP 0x1 ;  /* 0x000000040000795c */ /* 0x000fea0000300000 */
[----:B------:R-:W-:-:S04]  /*88c0*/  HFMA2 R3, -RZ, RZ, 0, 0 ;  /* 0x00000000ff037431 */ /* 0x000fc800000001ff */
[----:B------:R-:W-:Y:S05]  /*88d0*/  RET.REL.NODEC R2 `(_ZN7cutlass13device_kernelINS_4gemm6kernel13GemmUniversalIN4cute5tupleIJiiiiEEENS1_10collective13CollectiveMmaINS1_35MainloopSm100TmaUmmaWarpSpecializedILi17ELi2ELi4ENS5_IJNS4_1CILi1EEESB_SB_EEEEENS5_IJNSA_ILi64EEENSA_ILi128EEESE_EEEaNS5_IJSB_llEEEaNS5_IJlSB_lEEENS4_8TiledMMAINS4_8MMA_AtomIJNS4_15SM100_MMA_S8_SSIaaiLi64ELi128ELNS4_4UMMA5MajorE1ELSN_0ELNSM_8SaturateE0EEEEEENS4_6LayoutISC_NS5_IJNSA_ILi0EEESS_SS_EEEEENS5_IJNS4_10UnderscoreESV_SV_EEEEENS4_13SM90_TMA_LOADENS4_14ComposedLayoutINS4_7SwizzleILi2ELi4ELi3EEENS4_18smem_ptr_flag_bitsILi8EEENSR_INS5_IJSE_NSA_ILi8EEEEEENS5_IJSB_SE_EEEEEEEvNS4_8identityESY_NSZ_IS11_S13_NSR_INS5_IJS14_SE_EEENS5_IJSE_SB_EEEEEEEvS19_EENS_8epilogue10collective18CollectiveEpilogueINS1F_23Sm100TmaWarpSpecializedILi2ELi2ELi32ELb0ELb0EEEJSG_NS5_IJNSR_ISE_SB_EES1K_EEEaSI_aSI_NS1F_6fusion15FusionCallbacksIS1J_NS1M_17LinearCombinationIaiaiLNS_15FloatRoundStyleE2EEESG_S1L_JEEENS4_5SM1004TMEM4LOAD26SM100_TMEM_LOAD_16dp32b32xESY_S1D_NS4_39AutoVectorizingCopyWithAssumedAlignmentILi128EEENS4_14SM90_TMA_STOREES1D_S1X_S1X_EEEvvEEEEvNT_6ParamsE) ;  /* 0xffffff7402c87950 */ /* 0x000fea0003c3ffff */
        .weak           $__internal_1_$__cuda_sm10x_tcgen05_guardrail_trap_phase_invalid_during_alloc
        .type           $__internal_1_$__cuda_sm10x_tcgen05_guardrail_trap_phase_invalid_during_alloc,@function
        .size           $__internal_1_$__cuda_sm10x_tcgen05_guardrail_trap_phase_invalid_during_alloc,($__internal_2_$__cuda_sm10x_tcgen05_guardrail_trap_unallocated_columns_being_dealloced - $__internal_1_$__cuda_sm10x_tcgen05_guardrail_trap_phase_invalid_during_alloc)
$__internal_1_$__cuda_sm10x_tcgen05_guardrail_trap_phase_invalid_during_alloc:
[----:B------:R-:W-:Y:S05]  /*88e0*/  BPT.TRAP 0x1 ;  /* 0x000000040000795c */ /* 0x000fea0000300000 */
[----:B------:R-:W-:-:S04]  /*88f0*/  MOV R3, 0x0 ;  /* 0x0000000000037802 */ /* 0x000fc80000000f00 */
[----:B------:R-:W-:Y:S05]  /*8900*/  RET.REL.NODEC R2 `(_ZN7cutlass13device_kernelINS_4gemm6kernel13GemmUniversalIN4cute5tupleIJiiiiEEENS1_10collective13CollectiveMmaINS1_35MainloopSm100TmaUmmaWarpSpecializedILi17ELi2ELi4ENS5_IJNS4_1CILi1EEESB_SB_EEEEENS5_IJNSA_ILi64EEENSA_ILi128EEESE_EEEaNS5_IJSB_llEEEaNS5_IJlSB_lEEENS4_8TiledMMAINS4_8MMA_AtomIJNS4_15SM100_MMA_S8_SSIaaiLi64ELi128ELNS4_4UMMA5MajorE1ELSN_0ELNSM_8SaturateE0EEEEEENS4_6LayoutISC_NS5_IJNSA_ILi0EEESS_SS_EEEEENS5_IJNS4_10UnderscoreESV_SV_EEEEENS4_13SM90_TMA_LOADENS4_14ComposedLayoutINS4_7SwizzleILi2ELi4ELi3EEENS4_18smem_ptr_flag_bitsILi8EEENSR_INS5_IJSE_NSA_ILi8EEEEEENS5_IJSB_SE_EEEEEEEvNS4_8identityESY_NSZ_IS11_S13_NSR_INS5_IJS14_SE_EEENS5_IJSE_SB_EEEEEEEvS19_EENS_8epilogue10collective18CollectiveEpilogueINS1F_23Sm100TmaWarpSpecializedILi2ELi2ELi32ELb0ELb0EEEJSG_NS5_IJNSR_ISE_SB_EES1K_EEEaSI_aSI_NS1F_6fusion15FusionCallbacksIS1J_NS1M_17LinearCombinationIaiaiLNS_15FloatRoundStyleE2EEESG_S1L_JEEENS4_5SM1004TMEM4LOAD26SM100_TMEM_LOAD_16dp32b32xESY_S1D_NS4_39AutoVectorizingCopyWithAssumedAlignmentILi128EEENS4_14SM90_TMA_STOREES1D_S1X_S1X_EEEvvEEEEvNT_6ParamsE) ;  /* 0xffffff7402bc7950 */ /* 0x000fea0003c3ffff */
        .weak           $__internal_2_$__cuda_sm10x_tcgen05_guardrail_trap_unallocated_columns_being_dealloced
        .type           $__internal_2_$__cuda_sm10x_tcgen05_guardrail_trap_unallocated_columns_being_dealloced,@function
        .size           $__internal_2_$__cuda_sm10x_tcgen05_guardrail_trap_unallocated_columns_being_dealloced,(.L_x_182 - $__internal_2_$__cuda_sm10x_tcgen05_guardrail_trap_unallocated_columns_being_dealloced)
$__internal_2_$__cuda_sm10x_tcgen05_guardrail_trap_unallocated_columns_being_dealloced:
[----:B------:R-:W-:Y:S05]  /*8910*/  BPT.TRAP 0x1 ;  /* 0x000000040000795c */ /* 0x000fea0000300000 */
[----:B------:R-:W-:-:S04]  /*8920*/  HFMA2 R3, -RZ, RZ, 0, 0 ;  /* 0x00000000ff037431 */ /* 0x000fc800000001ff */
[----:B------:R-:W-:Y:S05]  /*8930*/  RET.REL.NODEC R2 `(_ZN7cutlass13device_kernelINS_4gemm6kernel13GemmUniversalIN4cute5tupleIJiiiiEEENS1_10collective13CollectiveMmaINS1_35MainloopSm100TmaUmmaWarpSpecializedILi17ELi2ELi4ENS5_IJNS4_1CILi1EEESB_SB_EEEEENS5_IJNSA_ILi64EEENSA_ILi128EEESE_EEEaNS5_IJSB_llEEEaNS5_IJlSB_lEEENS4_8TiledMMAINS4_8MMA_AtomIJNS4_15SM100_MMA_S8_SSIaaiLi64ELi128ELNS4_4UMMA5MajorE1ELSN_0ELNSM_8SaturateE0EEEEEENS4_6LayoutISC_NS5_IJNSA_ILi0EEESS_SS_EEEEENS5_IJNS4_10UnderscoreESV_SV_EEEEENS4_13SM90_TMA_LOADENS4_14ComposedLayoutINS4_7SwizzleILi2ELi4ELi3EEENS4_18smem_ptr_flag_bitsILi8EEENSR_INS5_IJSE_NSA_ILi8EEEEEENS5_IJSB_SE_EEEEEEEvNS4_8identityESY_NSZ_IS11_S13_NSR_INS5_IJS14_SE_EEENS5_IJSE_SB_EEEEEEEvS19_EENS_8epilogue10collective18CollectiveEpilogueINS1F_23Sm100TmaWarpSpecializedILi2ELi2ELi32ELb0ELb0EEEJSG_NS5_IJNSR_ISE_SB_EES1K_EEEaSI_aSI_NS1F_6fusion15FusionCallbacksIS1J_NS1M_17LinearCombinationIaiaiLNS_15FloatRoundStyleE2EEESG_S1L_JEEENS4_5SM1004TMEM4LOAD26SM100_TMEM_LOAD_16dp32b32xESY_S1D_NS4_39AutoVectorizingCopyWithAssumedAlignmentILi128EEENS4_14SM90_TMA_STOREES1D_S1X_S1X_EEEvvEEEEvNT_6ParamsE) ;  /* 0xffffff7402b07950 */ /* 0x000fea0003c3ffff */
.L_x_181:
[----:B------:R-:W-:-:S00]  /*8940*/  BRA `(.L_x_181) ;  /* 0xfffffffc00fc7947 */ /* 0x000fc0000383ffff */
[----:B------:R-:W-:-:S00]  /*8950*/  NOP ;  /* 0x0000000000007918 */ /* 0x000fc00000000000 */
        /* <DEDUP_REMOVED lines=10> */
.L_x_182:


//--------------------- .nv.global.init           --------------------------
	.section	.nv.global.init,"aw",@progbits
.nv.global.init:
	.type		$str$27,@object
	.size		$str$27,($str$28 - $str$27)
$str$27:
        /*0000*/ 	.byte	0x28, 0x61, 0x64, 0x64, 0x72, 0x65, 0x73, 0x73, 0x20, 0x26, 0x20, 0x6d, 0x61, 0x73, 0x6b, 0x29
        /*0010*/ 	.byte	0x20, 0x3d, 0x3d, 0x20, 0x30, 0x00
	.type		$str$28,@object
	.size		$str$28,($str$26 - $str$28)
$str$28:
        /*0016*/ 	.byte	0x2f, 0x74, 0x6d, 0x70, 0x2f, 0x63, 0x75, 0x74, 0x6c, 0x61, 0x73, 0x73, 0x5f, 0x73, 0x77, 0x65
        /*0026*/ 	.byte	0x65, 0x70, 0x5f, 0x73, 0x72, 0x63, 0x2f, 0x69, 0x6e, 0x63, 0x6c, 0x75, 0x64, 0x65, 0x2f, 0x63
        /*0036*/ 	.byte	0x75, 0x74, 0x65, 0x2f, 0x70, 0x6f, 0x69, 0x6e, 0x74, 0x65, 0x72, 0x5f, 0x66, 0x6c, 0x61, 0x67
        /*0046*/ 	.byte	0x67, 0x65, 0x64, 0x2e, 0x68, 0x70, 0x70, 0x00
	.type		$str$26,@object
	.size		$str$26,($str$25 - $str$26)
$str$26:
        /*004e*/ 	.byte	0x2f, 0x74, 0x6d, 0x70, 0x2f, 0x63, 0x75, 0x74, 0x6c, 0x61, 0x73, 0x73, 0x5f, 0x73, 0x77, 0x65
        /*005e*/ 	.byte	0x65, 0x70, 0x5f, 0x73, 0x72, 0x63, 0x2f, 0x69, 0x6e, 0x63, 0x6c, 0x75, 0x64, 0x65, 0x2f, 0x63
        /*006e*/ 	.byte	0x75, 0x74, 0x65, 0x2f, 0x61, 0x74, 0x6f, 0x6d, 0x2f, 0x63, 0x6f, 0x70, 0x79, 0x5f, 0x74, 0x72
        /*007e*/ 	.byte	0x61, 0x69, 0x74, 0x73, 0x5f, 0x73, 0x6d, 0x31, 0x30, 0x30, 0x2e, 0x68, 0x70, 0x70, 0x00
	.type		$str$25,@object
	.size		$str$25,(__unnamed_1 - $str$25)
$str$25:
        /*008d*/ 	.byte	0x28, 0x28, 0x75, 0x69, 0x6e, 0x74, 0x33, 0x32, 0x5f, 0x74, 0x28, 0x74, 0x68, 0x72, 0x65, 0x61
        /*009d*/ 	.byte	0x64, 0x49, 0x64, 0x78, 0x2e, 0x78, 0x29, 0x20, 0x2f, 0x20, 0x33, 0x32, 0x29, 0x20, 0x25, 0x20
        /*00ad*/ 	.byte	0x34, 0x29, 0x20, 0x3d, 0x3d, 0x20, 0x28, 0x28, 0x28, 0x74, 0x6d, 0x65, 0x6d, 0x5f, 0x61, 0x64
        /*00bd*/ 	.byte	0x64, 0x72, 0x20, 0x3e, 0x3e, 0x20, 0x31, 0x36, 0x29, 0x20, 0x2f, 0x20, 0x33, 0x32, 0x29, 0x20
        /*00cd*/ 	.byte	0x25, 0x20, 0x34, 0x29, 0x00
	.type		__unnamed_1,@object
	.size		__unnamed_1,(__unnamed_2 - __unnamed_1)
__unnamed_1:
        /*00d2*/ 	.byte	0x61, 0x75, 0x74, 0x6f, 0x20, 0x63, 0x75, 0x74, 0x65, 0x3a, 0x3a, 0x61, 0x73, 0x5f, 0x70, 0x6f
        /* <DEDUP_REMOVED lines=24> */
        /*0262*/ 	.byte	0x00
	.type		__unnamed_2,@object
	.size		__unnamed_2,(.L_2 - __unnamed_2)
__unnamed_2:
        /* <DEDUP_REMOVED lines=41> */
.L_2:


//--------------------- .nv.shared._ZN7cutlass13device_kernelINS_4gemm6kernel13GemmUniversalIN4cute5tupleIJiiiiEEENS1_10collective13CollectiveMmaINS1_35MainloopSm100TmaUmmaWarpSpecializedILi17ELi2ELi4ENS5_IJNS4_1CILi1EEESB_SB_EEEEENS5_IJNSA_ILi64EEENSA_ILi128EEESE_EEEaNS5_IJSB_llEEEaNS5_IJlSB_lEEENS4_8TiledMMAINS4_8MMA_AtomIJNS4_15SM100_MMA_S8_SSIaaiLi64ELi128ELNS4_4UMMA5MajorE1ELSN_0ELNSM_8SaturateE0EEEEEENS4_6LayoutISC_NS5_IJNSA_ILi0EEESS_SS_EEEEENS5_IJNS4_10UnderscoreESV_SV_EEEEENS4_13SM90_TMA_LOADENS4_14ComposedLayoutINS4_7SwizzleILi2ELi4ELi3EEENS4_18smem_ptr_flag_bitsILi8EEENSR_INS5_IJSE_NSA_ILi8EEEEEENS5_IJSB_SE_EEEEEEEvNS4_8identityESY_NSZ_IS11_S13_NSR_INS5_IJS14_SE_EEENS5_IJSE_SB_EEEEEEEvS19_EENS_8epilogue10collective18CollectiveEpilogueINS1F_23Sm100TmaWarpSpecializedILi2ELi2ELi32ELb0ELb0EEEJSG_NS5_IJNSR_ISE_SB_EES1K_EEEaSI_aSI_NS1F_6fusion15FusionCallbacksIS1J_NS1M_17LinearCombinationIaiaiLNS_15FloatRoundStyleE2EEESG_S1L_JEEENS4_5SM1004TMEM4LOAD26SM100_TMEM_LOAD_16dp32b32xESY_S1D_NS4_39AutoVectorizingCopyWithAssumedAlignmentILi128EEENS4_14SM90_TMA_STOREES1D_S1X_S1X_EEEvvEEEEvNT_6ParamsE --------------------------
	.section	.nv.shared._ZN7cutlass13device_kernelINS_4gemm6kernel13GemmUniversalIN4cute5tupleIJiiiiEEENS1_10collective13CollectiveMmaINS1_35MainloopSm100TmaUmmaWarpSpecializedILi17ELi2ELi4ENS5_IJNS4_1CILi1EEESB_SB_EEEEENS5_IJNSA_ILi64EEENSA_ILi128EEESE_EEEaNS5_IJSB_llEEEaNS5_IJlSB_lEEENS4_8TiledMMAINS4_8MMA_AtomIJNS4_15SM100_MMA_S8_SSIaaiLi64ELi128ELNS4_4UMMA5MajorE1ELSN_0ELNSM_8SaturateE0EEEEEENS4_6LayoutISC_NS5_IJNSA_ILi0EEESS_SS_EEEEENS5_IJNS4_10UnderscoreESV_SV_EEEEENS4_13SM90_TMA_LOADENS4_14ComposedLayoutINS4_7SwizzleILi2ELi4ELi3EEENS4_18smem_ptr_flag_bitsILi8EEENSR_INS5_IJSE_NSA_ILi8EEEEEENS5_IJSB_SE_EEEEEEEvNS4_8identityESY_NSZ_IS11_S13_NSR_INS5_IJS14_SE_EEENS5_IJSE_SB_EEEEEEEvS19_EENS_8epilogue10collective18CollectiveEpilogueINS1F_23Sm100TmaWarpSpecializedILi2ELi2ELi32ELb0ELb0EEEJSG_NS5_IJNSR_ISE_SB_EES1K_EEEaSI_aSI_NS1F_6fusion15FusionCallbacksIS1J_NS1M_17LinearCombinationIaiaiLNS_15FloatRoundStyleE2EEESG_S1L_JEEENS4_5SM1004TMEM4LOAD26SM100_TMEM_LOAD_16dp32b32xESY_S1D_NS4_39AutoVectorizingCopyWithAssumedAlignmentILi128EEENS4_14SM90_TMA_STOREES1D_S1X_S1X_EEEvvEEEEvNT_6ParamsE,"aw",@nobits
	.sectionflags	@""
	.align	16
	.zero		1024


//--------------------- .nv.shared.reserved.0     --------------------------
	.section	.nv.shared.reserved.0,"aw",@nobits
	.weak		__nv_reservedSMEM_offset_0_alias
	.size		__nv_reservedSMEM_offset_0_alias, 0, 64
	.other		__nv_reservedSMEM_offset_0_alias,@"STO_CUDA_RESERVED_SHARED STV_DEFAULT"
__nv_reservedSMEM_offset_0_alias:
	.zero		0
.nv.shared.reserved.0:
	.zero		64
	.weak		__nv_reservedSMEM_tcgen05_partition
	.type		__nv_reservedSMEM_tcgen05_partition,@object
	.size		__nv_reservedSMEM_tcgen05_partition,(.L_0 - __nv_reservedSMEM_tcgen05_partition)
__nv_reservedSMEM_tcgen05_partition:
	.zero		32
.L_0:


//--------------------- .nv.global                --------------------------
	.section	.nv.global,"aw",@nobits
.nv.global:
	.type		_ZN40_INTERNAL_7148821d_4_k_cu_c54ebf5a_271984cute1_E,@object
	.size		_ZN40_INTERNAL_7148821d_4_k_cu_c54ebf5a_271984cute1_E,(_ZN40_INTERNAL_7148821d_4_k_cu_c54ebf5a_271984cuda3std3__45__cpo6cbeginE - _ZN40_INTERNAL_7148821d_4_k_cu_c54ebf5a_271984cute1_E)
_ZN40_INTERNAL_7148821d_4_k_cu_c54ebf5a_271984cute1_E:
	.zero		1
	.type		_ZN40_INTERNAL_7148821d_4_k_cu_c54ebf5a_271984cuda3std3__45__cpo6cbeginE,@object
	.size		_ZN40_INTERNAL_7148821d_4_k_cu_c54ebf5a_271984cuda3std3__45__cpo6cbeginE,(_ZN40_INTERNAL_7148821d_4_k_cu_c54ebf5a_271984cuda3std3__48in_placeE - _ZN40_INTERNAL_7148821d_4_k_cu_c54ebf5a_271984cuda3std3__45__cpo6cbeginE)
_ZN40_INTERNAL_7148821d_4_k_cu_c54ebf5a_271984cuda3std3__45__cpo6cbeginE:
	.zero		1
	.type		_ZN40_INTERNAL_7148821d_4_k_cu_c54ebf5a_271984cuda3std3__48in_placeE,@object
	.size		_ZN40_INTERNAL_7148821d_4_k_cu_c54ebf5a_271984cuda3std3__48in_placeE,(_ZN40_INTERNAL_7148821d_4_k_cu_c54ebf5a_271984cuda3std6ranges3__45__cpo9iter_moveE - _ZN40_INTERNAL_7148821d_4_k_cu_c54ebf5a_271984cuda3std3__48in_placeE)
_ZN40_INTERNAL_7148821d_4_k_cu_c54ebf5a_271984cuda3std3__48in_placeE:
	.zero		1
	.type		_ZN40_INTERNAL_7148821d_4_k_cu_c54ebf5a_271984cuda3std6ranges3__45__cpo9iter_moveE,@object
	.size		_ZN40_INTERNAL_7148821d_4_k_cu_c54ebf5a_271984cuda3std6ranges3__45__cpo9iter_moveE,(_ZN40_INTERNAL_7148821d_4_k_cu_c54ebf5a_271984cuda3std3__45__cpo5beginE - _ZN40_INTERNAL_7148821d_4_k_cu_c54ebf5a_271984cuda3std6ranges3__45__cpo9iter_moveE)
_ZN40_INTERNAL_7148821d_4_k_cu_c54ebf5a_271984cuda3std6ranges3__45__cpo9iter_moveE:
	.zero		1
	.type		_ZN40_INTERNAL_7148821d_4_k_cu_c54ebf5a_271984cuda3std3__45__cpo5beginE,@object
	.size		_ZN40_INTERNAL_7148821d_4_k_cu_c54ebf5a_271984cuda3std3__45__cpo5beginE,(_ZN40_INTERNAL_7148821d_4_k_cu_c54ebf5a_271984cuda3std3__442_GLOBAL__N__7148821d_4_k_cu_c54ebf5a_271986ignoreE - _ZN40_INTERNAL_7148821d_4_k_cu_c54ebf5a_271984cuda3std3__45__cpo5beginE)
_ZN40_INTERNAL_7148821d_4_k_cu_c54ebf5a_271984cuda3std3__45__cpo5beginE:
	.zero		1
	.type		_ZN40_INTERNAL_7148821d_4_k_cu_c54ebf5a_271984cuda3std3__442_GLOBAL__N__7148821d_4_k_cu_c54ebf5a_271986ignoreE,@object
	.size		_ZN40_INTERNAL_7148821d_4_k_cu_c54ebf5a_271984cuda3std3__442_GLOBAL__N__7148821d_4_k_cu_c54ebf5a_271986ignoreE,(_ZN40_INTERNAL_7148821d_4_k_cu_c54ebf5a_271984cute7productE - _ZN40_INTERNAL_7148821d_4_k_cu_c54ebf5a_271984cuda3std3__442_GLOBAL__N__7148821d_4_k_cu_c54ebf5a_271986ignoreE)
_ZN40_INTERNAL_7148821d_4_k_cu_c54ebf5a_271984cuda3std3__442_GLOBAL__N__7148821d_4_k_cu_c54ebf5a_271986ignoreE:
	.zero		1
	.type		_ZN40_INTERNAL_7148821d_4_k_cu_c54ebf5a_271984cute7productE,@object
	.size		_ZN40_INTERNAL_7148821d_4_k_cu_c54ebf5a_271984cute7productE,(_ZN40_INTERNAL_7148821d_4_k_cu_c54ebf5a_271984cuda3std3__45__cpo3endE - _ZN40_INTERNAL_7148821d_4_k_cu_c54ebf5a_271984cute7productE)
_ZN40_INTERNAL_7148821d_4_k_cu_c54ebf5a_271984cute7productE:
	.zero		1
	.type		_ZN40_INTERNAL_7148821d_4_k_cu_c54ebf5a_271984cuda3std3__45__cpo3endE,@object
	.size		_ZN40_INTERNAL_7148821d_4_k_cu_c54ebf5a_271984cuda3std3__45__cpo3endE,(_ZN40_INTERNAL_7148821d_4_k_cu_c54ebf5a_271984cuda3std3__419piecewise_constructE - _ZN40_INTERNAL_7148821d_4_k_cu_c54ebf5a_271984cuda3std3__45__cpo3endE)
_ZN40_INTERNAL_7148821d_4_k_cu_c54ebf5a_271984cuda3std3__45__cpo3endE:
	.zero		1
	.type		_ZN40_INTERNAL_7148821d_4_k_cu_c54ebf5a_271984cuda3std3__419piecewise_constructE,@object
	.size		_ZN40_INTERNAL_7148821d_4_k_cu_c54ebf5a_271984cuda3std3__419piecewise_constructE,(_ZN40_INTERNAL_7148821d_4_k_cu_c54ebf5a_271984cuda3std3__45__cpo4cendE - _ZN40_INTERNAL_7148821d_4_k_cu_c54ebf5a_271984cuda3std3__419piecewise_constructE)
_ZN40_INTERNAL_7148821d_4_k_cu_c54ebf5a_271984cuda3std3__419piecewise_constructE:
	.zero		1
	.type		_ZN40_INTERNAL_7148821d_4_k_cu_c54ebf5a_271984cuda3std3__45__cpo4cendE,@object
	.size		_ZN40_INTERNAL_7148821d_4_k_cu_c54ebf5a_271984cuda3std3__45__cpo4cendE,(_ZN40_INTERNAL_7148821d_4_k_cu_c54ebf5a_271984cuda3std6ranges3__45__cpo4swapE - _ZN40_INTERNAL_7148821d_4_k_cu_c54ebf5a_271984cuda3std3__45__cpo4cendE)
_ZN40_INTERNAL_7148821d_4_k_cu_c54ebf5a_271984cuda3std3__45__cpo4cendE:
	.zero		1
	.type		_ZN40_INTERNAL_7148821d_4_k_cu_c54ebf5a_271984cuda3std6ranges3__45__cpo4swapE,@object
	.size		_ZN40_INTERNAL_7148821d_4_k_cu_c54ebf5a_271984cuda3std6ranges3__45__cpo4swapE,(.L_10 - _ZN40_INTERNAL_7148821d_4_k_cu_c54ebf5a_271984cuda3std6ranges3__45__cpo4swapE)
_ZN40_INTERNAL_7148821d_4_k_cu_c54ebf5a_271984cuda3std6ranges3__45__cpo4swapE:
	.zero		1
.L_10:


//--------------------- .nv.constant0._ZN7cutlass13device_kernelINS_4gemm6kernel13GemmUniversalIN4cute5tupleIJiiiiEEENS1_10collective13CollectiveMmaINS1_35MainloopSm100TmaUmmaWarpSpecializedILi17ELi2ELi4ENS5_IJNS4_1CILi1EEESB_SB_EEEEENS5_IJNSA_ILi64EEENSA_ILi128EEESE_EEEaNS5_IJSB_llEEEaNS5_IJlSB_lEEENS4_8TiledMMAINS4_8MMA_AtomIJNS4_15SM100_MMA_S8_SSIaaiLi64ELi128ELNS4_4UMMA5MajorE1ELSN_0ELNSM_8SaturateE0EEEEEENS4_6LayoutISC_NS5_IJNSA_ILi0EEESS_SS_EEEEENS5_IJNS4_10UnderscoreESV_SV_EEEEENS4_13SM90_TMA_LOADENS4_14ComposedLayoutINS4_7SwizzleILi2ELi4ELi3EEENS4_18smem_ptr_flag_bitsILi8EEENSR_INS5_IJSE_NSA_ILi8EEEEEENS5_IJSB_SE_EEEEEEEvNS4_8identityESY_NSZ_IS11_S13_NSR_INS5_IJS14_SE_EEENS5_IJSE_SB_EEEEEEEvS19_EENS_8epilogue10collective18CollectiveEpilogueINS1F_23Sm100TmaWarpSpecializedILi2ELi2ELi32ELb0ELb0EEEJSG_NS5_IJNSR_ISE_SB_EES1K_EEEaSI_aSI_NS1F_6fusion15FusionCallbacksIS1J_NS1M_17LinearCombinationIaiaiLNS_15FloatRoundStyleE2EEESG_S1L_JEEENS4_5SM1004TMEM4LOAD26SM100_TMEM_LOAD_16dp32b32xESY_S1D_NS4_39AutoVectorizingCopyWithAssumedAlignmentILi128EEENS4_14SM90_TMA_STOREES1D_S1X_S1X_EEEvvEEEEvNT_6ParamsE --------------------------
	.section	.nv.constant0._ZN7cutlass13device_kernelINS_4gemm6kernel13GemmUniversalIN4cute5tupleIJiiiiEEENS1_10collective13CollectiveMmaINS1_35MainloopSm100TmaUmmaWarpSpecializedILi17ELi2ELi4ENS5_IJNS4_1CILi1EEESB_SB_EEEEENS5_IJNSA_ILi64EEENSA_ILi128EEESE_EEEaNS5_IJSB_llEEEaNS5_IJlSB_lEEENS4_8TiledMMAINS4_8MMA_AtomIJNS4_15SM100_MMA_S8_SSIaaiLi64ELi128ELNS4_4UMMA5MajorE1ELSN_0ELNSM_8SaturateE0EEEEEENS4_6LayoutISC_NS5_IJNSA_ILi0EEESS_SS_EEEEENS5_IJNS4_10UnderscoreESV_SV_EEEEENS4_13SM90_TMA_LOADENS4_14ComposedLayoutINS4_7SwizzleILi2ELi4ELi3EEENS4_18smem_ptr_flag_bitsILi8EEENSR_INS5_IJSE_NSA_ILi8EEEEEENS5_IJSB_SE_EEEEEEEvNS4_8identityESY_NSZ_IS11_S13_NSR_INS5_IJS14_SE_EEENS5_IJSE_SB_EEEEEEEvS19_EENS_8epilogue10collective18CollectiveEpilogueINS1F_23Sm100TmaWarpSpecializedILi2ELi2ELi32ELb0ELb0EEEJSG_NS5_IJNSR_ISE_SB_EES1K_EEEaSI_aSI_NS1F_6fusion15FusionCallbacksIS1J_NS1M_17LinearCombinationIaiaiLNS_15FloatRoundStyleE2EEESG_S1L_JEEENS4_5SM1004TMEM4LOAD26SM100_TMEM_LOAD_16dp32b32xESY_S1D_NS4_39AutoVectorizingCopyWithAssumedAlignmentILi128EEENS4_14SM90_TMA_STOREES1D_S1X_S1X_EEEvvEEEEvNT_6ParamsE,"a",@progbits
	.sectionflags	@""
	.align	4
.nv.constant0._ZN7cutlass13device_kernelINS_4gemm6kernel13GemmUniversalIN4cute5tupleIJiiiiEEENS1_10collective13CollectiveMmaINS1_35MainloopSm100TmaUmmaWarpSpecializedILi17ELi2ELi4ENS5_IJNS4_1CILi1EEESB_SB_EEEEENS5_IJNSA_ILi64EEENSA_ILi128EEESE_EEEaNS5_IJSB_llEEEaNS5_IJlSB_lEEENS4_8TiledMMAINS4_8MMA_AtomIJNS4_15SM100_MMA_S8_SSIaaiLi64ELi128ELNS4_4UMMA5MajorE1ELSN_0ELNSM_8SaturateE0EEEEEENS4_6LayoutISC_NS5_IJNSA_ILi0EEESS_SS_EEEEENS5_IJNS4_10UnderscoreESV_SV_EEEEENS4_13SM90_TMA_LOADENS4_14ComposedLayoutINS4_7SwizzleILi2ELi4ELi3EEENS4_18smem_ptr_flag_bitsILi8EEENSR_INS5_IJSE_NSA_ILi8EEEEEENS5_IJSB_SE_EEEEEEEvNS4_8identityESY_NSZ_IS11_S13_NSR_INS5_IJS14_SE_EEENS5_IJSE_SB_EEEEEEEvS19_EENS_8epilogue10collective18CollectiveEpilogueINS1F_23Sm100TmaWarpSpecializedILi2ELi2ELi32ELb0ELb0EEEJSG_NS5_IJNSR_ISE_SB_EES1K_EEEaSI_aSI_NS1F_6fusion15FusionCallbacksIS1J_NS1M_17LinearCombinationIaiaiLNS_15FloatRoundStyleE2EEESG_S1L_JEEENS4_5SM1004TMEM4LOAD26SM100_TMEM_LOAD_16dp32b32xESY_S1D_NS4_39AutoVectorizingCopyWithAssumedAlignmentILi128EEENS4_14SM90_TMA_STOREES1D_S1X_S1X_EEEvvEEEEvNT_6ParamsE:
	.zero		2944


//--------------------- SYMBOLS --------------------------

	.type		.nv.reservedSmem.offset0,@object
	.size		.nv.reservedSmem.offset0,0x4
	.type		.nv.reservedSmem.cap,@object
	.size		.nv.reservedSmem.cap,0x4
	.type		__assertfail,@function
